//
// Generated by NVIDIA NVVM Compiler
//
// Compiler Build ID: CL-36424714
// Cuda compilation tools, release 13.0, V13.0.88
// Based on NVVM 20.0.0
//

.version 9.0
.target sm_100
.address_size 64

	// .globl	_Z10randomWalkPmmmy
.global .align 4 .b8 precalc_xorwow_matrix[102400];
.global .align 4 .b8 precalc_xorwow_offset_matrix[102400];
.global .align 4 .b8 mrg32k3aM1[2304];
.global .align 4 .b8 mrg32k3aM2[2304];
.global .align 4 .b8 mrg32k3aM1SubSeq[2016];
.global .align 4 .b8 mrg32k3aM2SubSeq[2016];
.global .align 4 .b8 mrg32k3aM1Seq[2304];
.global .align 4 .b8 mrg32k3aM2Seq[2304];
.const .align 8 .b8 __cr_lgamma_table[72];

.visible .entry _Z10randomWalkPmmmy(
	.param .u64 .ptr .align 1 _Z10randomWalkPmmmy_param_0,
	.param .u64 _Z10randomWalkPmmmy_param_1,
	.param .u64 _Z10randomWalkPmmmy_param_2,
	.param .u64 _Z10randomWalkPmmmy_param_3
)
{
	.local .align 8 .b8 	__local_depot0[48];
	.reg .b64 	%SP;
	.reg .b64 	%SPL;
	.reg .pred 	%p<84>;
	.reg .b32 	%r<1358>;
	.reg .b32 	%f<11>;
	.reg .b64 	%rd<45>;

	mov.u64 	%SPL, __local_depot0;
	ld.param.u64 	%rd20, [_Z10randomWalkPmmmy_param_0];
	ld.param.u64 	%rd23, [_Z10randomWalkPmmmy_param_1];
	ld.param.u64 	%rd21, [_Z10randomWalkPmmmy_param_2];
	ld.param.u64 	%rd22, [_Z10randomWalkPmmmy_param_3];
	mov.u32 	%r616, %ctaid.x;
	mov.u32 	%r617, %ntid.x;
	mov.u32 	%r618, %tid.x;
	mad.lo.s32 	%r619, %r616, %r617, %r618;
	cvt.s64.s32 	%rd1, %r619;
	setp.le.u64 	%p1, %rd23, %rd1;
	@%p1 bra 	$L__BB0_150;
	cvt.u32.u64 	%r620, %rd1;
	add.u64 	%rd2, %SPL, 0;
	cvt.u32.u64 	%r621, %rd22;
	xor.b32  	%r622, %r621, -1429050551;
	mul.lo.s32 	%r1, %r622, 1099087573;
	{ .reg .b32 tmp; mov.b64 {tmp, %r623}, %rd22; }
	xor.b32  	%r2, %r623, -136515619;
	mul.lo.s32 	%r624, %r2, -1703105765;
	add.s32 	%r625, %r1, %r624;
	add.s32 	%r1338, %r625, 6615241;
	add.s32 	%r1050, %r1, 123456789;
	st.local.v2.u32 	[%rd2], {%r1338, %r1050};
	xor.b32  	%r1049, %r1, 362436069;
	add.s32 	%r1048, %r624, 521288629;
	st.local.v2.u32 	[%rd2+8], {%r1049, %r1048};
	xor.b32  	%r1047, %r624, 88675123;
	add.s32 	%r1046, %r1, 5783321;
	st.local.v2.u32 	[%rd2+16], {%r1047, %r1046};
	setp.eq.s32 	%p2, %r620, 0;
	@%p2 bra 	$L__BB0_116;
	mov.b32 	%r1033, 0;
	mov.u64 	%rd40, %rd1;
$L__BB0_3:
	mov.u64 	%rd3, %rd40;
	and.b64  	%rd4, %rd3, 3;
	setp.eq.s64 	%p3, %rd4, 0;
	@%p3 bra 	$L__BB0_115;
	mul.wide.u32 	%rd25, %r1033, 3200;
	mov.u64 	%rd26, precalc_xorwow_matrix;
	add.s64 	%rd5, %rd26, %rd25;
	mov.b32 	%r1046, 0;
	mov.u32 	%r1047, %r1046;
	mov.u32 	%r1048, %r1046;
	mov.u32 	%r1049, %r1046;
	mov.u32 	%r1050, %r1046;
	mov.u32 	%r1039, %r1046;
$L__BB0_5:
	mul.wide.u32 	%rd27, %r1039, 4;
	add.s64 	%rd28, %rd2, %rd27;
	ld.local.u32 	%r21, [%rd28+4];
	shl.b32 	%r22, %r1039, 5;
	mov.b32 	%r1045, 0;
$L__BB0_6:
	.pragma "nounroll";
	shr.u32 	%r629, %r21, %r1045;
	and.b32  	%r630, %r629, 1;
	setp.eq.b32 	%p4, %r630, 1;
	not.pred 	%p5, %p4;
	add.s32 	%r631, %r22, %r1045;
	mul.lo.s32 	%r632, %r631, 5;
	mul.wide.u32 	%rd29, %r632, 4;
	add.s64 	%rd6, %rd5, %rd29;
	@%p5 bra 	$L__BB0_8;
	ld.global.u32 	%r633, [%rd6];
	xor.b32  	%r1050, %r1050, %r633;
	ld.global.u32 	%r634, [%rd6+4];
	xor.b32  	%r1049, %r1049, %r634;
	ld.global.u32 	%r635, [%rd6+8];
	xor.b32  	%r1048, %r1048, %r635;
	ld.global.u32 	%r636, [%rd6+12];
	xor.b32  	%r1047, %r1047, %r636;
	ld.global.u32 	%r637, [%rd6+16];
	xor.b32  	%r1046, %r1046, %r637;
$L__BB0_8:
	and.b32  	%r639, %r629, 2;
	setp.eq.s32 	%p6, %r639, 0;
	@%p6 bra 	$L__BB0_10;
	ld.global.u32 	%r640, [%rd6+20];
	xor.b32  	%r1050, %r1050, %r640;
	ld.global.u32 	%r641, [%rd6+24];
	xor.b32  	%r1049, %r1049, %r641;
	ld.global.u32 	%r642, [%rd6+28];
	xor.b32  	%r1048, %r1048, %r642;
	ld.global.u32 	%r643, [%rd6+32];
	xor.b32  	%r1047, %r1047, %r643;
	ld.global.u32 	%r644, [%rd6+36];
	xor.b32  	%r1046, %r1046, %r644;
$L__BB0_10:
	and.b32  	%r646, %r629, 4;
	setp.eq.s32 	%p7, %r646, 0;
	@%p7 bra 	$L__BB0_12;
	ld.global.u32 	%r647, [%rd6+40];
	xor.b32  	%r1050, %r1050, %r647;
	ld.global.u32 	%r648, [%rd6+44];
	xor.b32  	%r1049, %r1049, %r648;
	ld.global.u32 	%r649, [%rd6+48];
	xor.b32  	%r1048, %r1048, %r649;
	ld.global.u32 	%r650, [%rd6+52];
	xor.b32  	%r1047, %r1047, %r650;
	ld.global.u32 	%r651, [%rd6+56];
	xor.b32  	%r1046, %r1046, %r651;
$L__BB0_12:
	and.b32  	%r653, %r629, 8;
	setp.eq.s32 	%p8, %r653, 0;
	@%p8 bra 	$L__BB0_14;
	ld.global.u32 	%r654, [%rd6+60];
	xor.b32  	%r1050, %r1050, %r654;
	ld.global.u32 	%r655, [%rd6+64];
	xor.b32  	%r1049, %r1049, %r655;
	ld.global.u32 	%r656, [%rd6+68];
	xor.b32  	%r1048, %r1048, %r656;
	ld.global.u32 	%r657, [%rd6+72];
	xor.b32  	%r1047, %r1047, %r657;
	ld.global.u32 	%r658, [%rd6+76];
	xor.b32  	%r1046, %r1046, %r658;
$L__BB0_14:
	and.b32  	%r660, %r629, 16;
	setp.eq.s32 	%p9, %r660, 0;
	@%p9 bra 	$L__BB0_16;
	ld.global.u32 	%r661, [%rd6+80];
	xor.b32  	%r1050, %r1050, %r661;
	ld.global.u32 	%r662, [%rd6+84];
	xor.b32  	%r1049, %r1049, %r662;
	ld.global.u32 	%r663, [%rd6+88];
	xor.b32  	%r1048, %r1048, %r663;
	ld.global.u32 	%r664, [%rd6+92];
	xor.b32  	%r1047, %r1047, %r664;
	ld.global.u32 	%r665, [%rd6+96];
	xor.b32  	%r1046, %r1046, %r665;
$L__BB0_16:
	and.b32  	%r667, %r629, 32;
	setp.eq.s32 	%p10, %r667, 0;
	@%p10 bra 	$L__BB0_18;
	ld.global.u32 	%r668, [%rd6+100];
	xor.b32  	%r1050, %r1050, %r668;
	ld.global.u32 	%r669, [%rd6+104];
	xor.b32  	%r1049, %r1049, %r669;
	ld.global.u32 	%r670, [%rd6+108];
	xor.b32  	%r1048, %r1048, %r670;
	ld.global.u32 	%r671, [%rd6+112];
	xor.b32  	%r1047, %r1047, %r671;
	ld.global.u32 	%r672, [%rd6+116];
	xor.b32  	%r1046, %r1046, %r672;
$L__BB0_18:
	and.b32  	%r674, %r629, 64;
	setp.eq.s32 	%p11, %r674, 0;
	@%p11 bra 	$L__BB0_20;
	ld.global.u32 	%r675, [%rd6+120];
	xor.b32  	%r1050, %r1050, %r675;
	ld.global.u32 	%r676, [%rd6+124];
	xor.b32  	%r1049, %r1049, %r676;
	ld.global.u32 	%r677, [%rd6+128];
	xor.b32  	%r1048, %r1048, %r677;
	ld.global.u32 	%r678, [%rd6+132];
	xor.b32  	%r1047, %r1047, %r678;
	ld.global.u32 	%r679, [%rd6+136];
	xor.b32  	%r1046, %r1046, %r679;
$L__BB0_20:
	and.b32  	%r681, %r629, 128;
	setp.eq.s32 	%p12, %r681, 0;
	@%p12 bra 	$L__BB0_22;
	ld.global.u32 	%r682, [%rd6+140];
	xor.b32  	%r1050, %r1050, %r682;
	ld.global.u32 	%r683, [%rd6+144];
	xor.b32  	%r1049, %r1049, %r683;
	ld.global.u32 	%r684, [%rd6+148];
	xor.b32  	%r1048, %r1048, %r684;
	ld.global.u32 	%r685, [%rd6+152];
	xor.b32  	%r1047, %r1047, %r685;
	ld.global.u32 	%r686, [%rd6+156];
	xor.b32  	%r1046, %r1046, %r686;
$L__BB0_22:
	and.b32  	%r688, %r629, 256;
	setp.eq.s32 	%p13, %r688, 0;
	@%p13 bra 	$L__BB0_24;
	ld.global.u32 	%r689, [%rd6+160];
	xor.b32  	%r1050, %r1050, %r689;
	ld.global.u32 	%r690, [%rd6+164];
	xor.b32  	%r1049, %r1049, %r690;
	ld.global.u32 	%r691, [%rd6+168];
	xor.b32  	%r1048, %r1048, %r691;
	ld.global.u32 	%r692, [%rd6+172];
	xor.b32  	%r1047, %r1047, %r692;
	ld.global.u32 	%r693, [%rd6+176];
	xor.b32  	%r1046, %r1046, %r693;
$L__BB0_24:
	and.b32  	%r695, %r629, 512;
	setp.eq.s32 	%p14, %r695, 0;
	@%p14 bra 	$L__BB0_26;
	ld.global.u32 	%r696, [%rd6+180];
	xor.b32  	%r1050, %r1050, %r696;
	ld.global.u32 	%r697, [%rd6+184];
	xor.b32  	%r1049, %r1049, %r697;
	ld.global.u32 	%r698, [%rd6+188];
	xor.b32  	%r1048, %r1048, %r698;
	ld.global.u32 	%r699, [%rd6+192];
	xor.b32  	%r1047, %r1047, %r699;
	ld.global.u32 	%r700, [%rd6+196];
	xor.b32  	%r1046, %r1046, %r700;
$L__BB0_26:
	and.b32  	%r702, %r629, 1024;
	setp.eq.s32 	%p15, %r702, 0;
	@%p15 bra 	$L__BB0_28;
	ld.global.u32 	%r703, [%rd6+200];
	xor.b32  	%r1050, %r1050, %r703;
	ld.global.u32 	%r704, [%rd6+204];
	xor.b32  	%r1049, %r1049, %r704;
	ld.global.u32 	%r705, [%rd6+208];
	xor.b32  	%r1048, %r1048, %r705;
	ld.global.u32 	%r706, [%rd6+212];
	xor.b32  	%r1047, %r1047, %r706;
	ld.global.u32 	%r707, [%rd6+216];
	xor.b32  	%r1046, %r1046, %r707;
$L__BB0_28:
	and.b32  	%r709, %r629, 2048;
	setp.eq.s32 	%p16, %r709, 0;
	@%p16 bra 	$L__BB0_30;
	ld.global.u32 	%r710, [%rd6+220];
	xor.b32  	%r1050, %r1050, %r710;
	ld.global.u32 	%r711, [%rd6+224];
	xor.b32  	%r1049, %r1049, %r711;
	ld.global.u32 	%r712, [%rd6+228];
	xor.b32  	%r1048, %r1048, %r712;
	ld.global.u32 	%r713, [%rd6+232];
	xor.b32  	%r1047, %r1047, %r713;
	ld.global.u32 	%r714, [%rd6+236];
	xor.b32  	%r1046, %r1046, %r714;
$L__BB0_30:
	and.b32  	%r716, %r629, 4096;
	setp.eq.s32 	%p17, %r716, 0;
	@%p17 bra 	$L__BB0_32;
	ld.global.u32 	%r717, [%rd6+240];
	xor.b32  	%r1050, %r1050, %r717;
	ld.global.u32 	%r718, [%rd6+244];
	xor.b32  	%r1049, %r1049, %r718;
	ld.global.u32 	%r719, [%rd6+248];
	xor.b32  	%r1048, %r1048, %r719;
	ld.global.u32 	%r720, [%rd6+252];
	xor.b32  	%r1047, %r1047, %r720;
	ld.global.u32 	%r721, [%rd6+256];
	xor.b32  	%r1046, %r1046, %r721;
$L__BB0_32:
	and.b32  	%r723, %r629, 8192;
	setp.eq.s32 	%p18, %r723, 0;
	@%p18 bra 	$L__BB0_34;
	ld.global.u32 	%r724, [%rd6+260];
	xor.b32  	%r1050, %r1050, %r724;
	ld.global.u32 	%r725, [%rd6+264];
	xor.b32  	%r1049, %r1049, %r725;
	ld.global.u32 	%r726, [%rd6+268];
	xor.b32  	%r1048, %r1048, %r726;
	ld.global.u32 	%r727, [%rd6+272];
	xor.b32  	%r1047, %r1047, %r727;
	ld.global.u32 	%r728, [%rd6+276];
	xor.b32  	%r1046, %r1046, %r728;
$L__BB0_34:
	and.b32  	%r730, %r629, 16384;
	setp.eq.s32 	%p19, %r730, 0;
	@%p19 bra 	$L__BB0_36;
	ld.global.u32 	%r731, [%rd6+280];
	xor.b32  	%r1050, %r1050, %r731;
	ld.global.u32 	%r732, [%rd6+284];
	xor.b32  	%r1049, %r1049, %r732;
	ld.global.u32 	%r733, [%rd6+288];
	xor.b32  	%r1048, %r1048, %r733;
	ld.global.u32 	%r734, [%rd6+292];
	xor.b32  	%r1047, %r1047, %r734;
	ld.global.u32 	%r735, [%rd6+296];
	xor.b32  	%r1046, %r1046, %r735;
$L__BB0_36:
	and.b32  	%r737, %r629, 32768;
	setp.eq.s32 	%p20, %r737, 0;
	@%p20 bra 	$L__BB0_38;
	ld.global.u32 	%r738, [%rd6+300];
	xor.b32  	%r1050, %r1050, %r738;
	ld.global.u32 	%r739, [%rd6+304];
	xor.b32  	%r1049, %r1049, %r739;
	ld.global.u32 	%r740, [%rd6+308];
	xor.b32  	%r1048, %r1048, %r740;
	ld.global.u32 	%r741, [%rd6+312];
	xor.b32  	%r1047, %r1047, %r741;
	ld.global.u32 	%r742, [%rd6+316];
	xor.b32  	%r1046, %r1046, %r742;
$L__BB0_38:
	add.s32 	%r1045, %r1045, 16;
	setp.ne.s32 	%p21, %r1045, 32;
	@%p21 bra 	$L__BB0_6;
	mad.lo.s32 	%r743, %r1039, -31, %r22;
	add.s32 	%r1039, %r743, 1;
	setp.ne.s32 	%p22, %r1039, 5;
	@%p22 bra 	$L__BB0_5;
	st.local.u32 	[%rd2+4], %r1050;
	st.local.v2.u32 	[%rd2+8], {%r1049, %r1048};
	st.local.v2.u32 	[%rd2+16], {%r1047, %r1046};
	setp.eq.s64 	%p23, %rd4, 1;
	@%p23 bra 	$L__BB0_115;
	mov.b32 	%r1046, 0;
	mov.u32 	%r1047, %r1046;
	mov.u32 	%r1048, %r1046;
	mov.u32 	%r1049, %r1046;
	mov.u32 	%r1050, %r1046;
	mov.u32 	%r1131, %r1046;
$L__BB0_42:
	mul.wide.u32 	%rd30, %r1131, 4;
	add.s64 	%rd31, %rd2, %rd30;
	ld.local.u32 	%r197, [%rd31+4];
	shl.b32 	%r198, %r1131, 5;
	mov.b32 	%r1137, 0;
$L__BB0_43:
	.pragma "nounroll";
	shr.u32 	%r746, %r197, %r1137;
	and.b32  	%r747, %r746, 1;
	setp.eq.b32 	%p24, %r747, 1;
	not.pred 	%p25, %p24;
	add.s32 	%r748, %r198, %r1137;
	mul.lo.s32 	%r749, %r748, 5;
	mul.wide.u32 	%rd32, %r749, 4;
	add.s64 	%rd7, %rd5, %rd32;
	@%p25 bra 	$L__BB0_45;
	ld.global.u32 	%r750, [%rd7];
	xor.b32  	%r1050, %r1050, %r750;
	ld.global.u32 	%r751, [%rd7+4];
	xor.b32  	%r1049, %r1049, %r751;
	ld.global.u32 	%r752, [%rd7+8];
	xor.b32  	%r1048, %r1048, %r752;
	ld.global.u32 	%r753, [%rd7+12];
	xor.b32  	%r1047, %r1047, %r753;
	ld.global.u32 	%r754, [%rd7+16];
	xor.b32  	%r1046, %r1046, %r754;
$L__BB0_45:
	and.b32  	%r756, %r746, 2;
	setp.eq.s32 	%p26, %r756, 0;
	@%p26 bra 	$L__BB0_47;
	ld.global.u32 	%r757, [%rd7+20];
	xor.b32  	%r1050, %r1050, %r757;
	ld.global.u32 	%r758, [%rd7+24];
	xor.b32  	%r1049, %r1049, %r758;
	ld.global.u32 	%r759, [%rd7+28];
	xor.b32  	%r1048, %r1048, %r759;
	ld.global.u32 	%r760, [%rd7+32];
	xor.b32  	%r1047, %r1047, %r760;
	ld.global.u32 	%r761, [%rd7+36];
	xor.b32  	%r1046, %r1046, %r761;
$L__BB0_47:
	and.b32  	%r763, %r746, 4;
	setp.eq.s32 	%p27, %r763, 0;
	@%p27 bra 	$L__BB0_49;
	ld.global.u32 	%r764, [%rd7+40];
	xor.b32  	%r1050, %r1050, %r764;
	ld.global.u32 	%r765, [%rd7+44];
	xor.b32  	%r1049, %r1049, %r765;
	ld.global.u32 	%r766, [%rd7+48];
	xor.b32  	%r1048, %r1048, %r766;
	ld.global.u32 	%r767, [%rd7+52];
	xor.b32  	%r1047, %r1047, %r767;
	ld.global.u32 	%r768, [%rd7+56];
	xor.b32  	%r1046, %r1046, %r768;
$L__BB0_49:
	and.b32  	%r770, %r746, 8;
	setp.eq.s32 	%p28, %r770, 0;
	@%p28 bra 	$L__BB0_51;
	ld.global.u32 	%r771, [%rd7+60];
	xor.b32  	%r1050, %r1050, %r771;
	ld.global.u32 	%r772, [%rd7+64];
	xor.b32  	%r1049, %r1049, %r772;
	ld.global.u32 	%r773, [%rd7+68];
	xor.b32  	%r1048, %r1048, %r773;
	ld.global.u32 	%r774, [%rd7+72];
	xor.b32  	%r1047, %r1047, %r774;
	ld.global.u32 	%r775, [%rd7+76];
	xor.b32  	%r1046, %r1046, %r775;
$L__BB0_51:
	and.b32  	%r777, %r746, 16;
	setp.eq.s32 	%p29, %r777, 0;
	@%p29 bra 	$L__BB0_53;
	ld.global.u32 	%r778, [%rd7+80];
	xor.b32  	%r1050, %r1050, %r778;
	ld.global.u32 	%r779, [%rd7+84];
	xor.b32  	%r1049, %r1049, %r779;
	ld.global.u32 	%r780, [%rd7+88];
	xor.b32  	%r1048, %r1048, %r780;
	ld.global.u32 	%r781, [%rd7+92];
	xor.b32  	%r1047, %r1047, %r781;
	ld.global.u32 	%r782, [%rd7+96];
	xor.b32  	%r1046, %r1046, %r782;
$L__BB0_53:
	and.b32  	%r784, %r746, 32;
	setp.eq.s32 	%p30, %r784, 0;
	@%p30 bra 	$L__BB0_55;
	ld.global.u32 	%r785, [%rd7+100];
	xor.b32  	%r1050, %r1050, %r785;
	ld.global.u32 	%r786, [%rd7+104];
	xor.b32  	%r1049, %r1049, %r786;
	ld.global.u32 	%r787, [%rd7+108];
	xor.b32  	%r1048, %r1048, %r787;
	ld.global.u32 	%r788, [%rd7+112];
	xor.b32  	%r1047, %r1047, %r788;
	ld.global.u32 	%r789, [%rd7+116];
	xor.b32  	%r1046, %r1046, %r789;
$L__BB0_55:
	and.b32  	%r791, %r746, 64;
	setp.eq.s32 	%p31, %r791, 0;
	@%p31 bra 	$L__BB0_57;
	ld.global.u32 	%r792, [%rd7+120];
	xor.b32  	%r1050, %r1050, %r792;
	ld.global.u32 	%r793, [%rd7+124];
	xor.b32  	%r1049, %r1049, %r793;
	ld.global.u32 	%r794, [%rd7+128];
	xor.b32  	%r1048, %r1048, %r794;
	ld.global.u32 	%r795, [%rd7+132];
	xor.b32  	%r1047, %r1047, %r795;
	ld.global.u32 	%r796, [%rd7+136];
	xor.b32  	%r1046, %r1046, %r796;
$L__BB0_57:
	and.b32  	%r798, %r746, 128;
	setp.eq.s32 	%p32, %r798, 0;
	@%p32 bra 	$L__BB0_59;
	ld.global.u32 	%r799, [%rd7+140];
	xor.b32  	%r1050, %r1050, %r799;
	ld.global.u32 	%r800, [%rd7+144];
	xor.b32  	%r1049, %r1049, %r800;
	ld.global.u32 	%r801, [%rd7+148];
	xor.b32  	%r1048, %r1048, %r801;
	ld.global.u32 	%r802, [%rd7+152];
	xor.b32  	%r1047, %r1047, %r802;
	ld.global.u32 	%r803, [%rd7+156];
	xor.b32  	%r1046, %r1046, %r803;
$L__BB0_59:
	and.b32  	%r805, %r746, 256;
	setp.eq.s32 	%p33, %r805, 0;
	@%p33 bra 	$L__BB0_61;
	ld.global.u32 	%r806, [%rd7+160];
	xor.b32  	%r1050, %r1050, %r806;
	ld.global.u32 	%r807, [%rd7+164];
	xor.b32  	%r1049, %r1049, %r807;
	ld.global.u32 	%r808, [%rd7+168];
	xor.b32  	%r1048, %r1048, %r808;
	ld.global.u32 	%r809, [%rd7+172];
	xor.b32  	%r1047, %r1047, %r809;
	ld.global.u32 	%r810, [%rd7+176];
	xor.b32  	%r1046, %r1046, %r810;
$L__BB0_61:
	and.b32  	%r812, %r746, 512;
	setp.eq.s32 	%p34, %r812, 0;
	@%p34 bra 	$L__BB0_63;
	ld.global.u32 	%r813, [%rd7+180];
	xor.b32  	%r1050, %r1050, %r813;
	ld.global.u32 	%r814, [%rd7+184];
	xor.b32  	%r1049, %r1049, %r814;
	ld.global.u32 	%r815, [%rd7+188];
	xor.b32  	%r1048, %r1048, %r815;
	ld.global.u32 	%r816, [%rd7+192];
	xor.b32  	%r1047, %r1047, %r816;
	ld.global.u32 	%r817, [%rd7+196];
	xor.b32  	%r1046, %r1046, %r817;
$L__BB0_63:
	and.b32  	%r819, %r746, 1024;
	setp.eq.s32 	%p35, %r819, 0;
	@%p35 bra 	$L__BB0_65;
	ld.global.u32 	%r820, [%rd7+200];
	xor.b32  	%r1050, %r1050, %r820;
	ld.global.u32 	%r821, [%rd7+204];
	xor.b32  	%r1049, %r1049, %r821;
	ld.global.u32 	%r822, [%rd7+208];
	xor.b32  	%r1048, %r1048, %r822;
	ld.global.u32 	%r823, [%rd7+212];
	xor.b32  	%r1047, %r1047, %r823;
	ld.global.u32 	%r824, [%rd7+216];
	xor.b32  	%r1046, %r1046, %r824;
$L__BB0_65:
	and.b32  	%r826, %r746, 2048;
	setp.eq.s32 	%p36, %r826, 0;
	@%p36 bra 	$L__BB0_67;
	ld.global.u32 	%r827, [%rd7+220];
	xor.b32  	%r1050, %r1050, %r827;
	ld.global.u32 	%r828, [%rd7+224];
	xor.b32  	%r1049, %r1049, %r828;
	ld.global.u32 	%r829, [%rd7+228];
	xor.b32  	%r1048, %r1048, %r829;
	ld.global.u32 	%r830, [%rd7+232];
	xor.b32  	%r1047, %r1047, %r830;
	ld.global.u32 	%r831, [%rd7+236];
	xor.b32  	%r1046, %r1046, %r831;
$L__BB0_67:
	and.b32  	%r833, %r746, 4096;
	setp.eq.s32 	%p37, %r833, 0;
	@%p37 bra 	$L__BB0_69;
	ld.global.u32 	%r834, [%rd7+240];
	xor.b32  	%r1050, %r1050, %r834;
	ld.global.u32 	%r835, [%rd7+244];
	xor.b32  	%r1049, %r1049, %r835;
	ld.global.u32 	%r836, [%rd7+248];
	xor.b32  	%r1048, %r1048, %r836;
	ld.global.u32 	%r837, [%rd7+252];
	xor.b32  	%r1047, %r1047, %r837;
	ld.global.u32 	%r838, [%rd7+256];
	xor.b32  	%r1046, %r1046, %r838;
$L__BB0_69:
	and.b32  	%r840, %r746, 8192;
	setp.eq.s32 	%p38, %r840, 0;
	@%p38 bra 	$L__BB0_71;
	ld.global.u32 	%r841, [%rd7+260];
	xor.b32  	%r1050, %r1050, %r841;
	ld.global.u32 	%r842, [%rd7+264];
	xor.b32  	%r1049, %r1049, %r842;
	ld.global.u32 	%r843, [%rd7+268];
	xor.b32  	%r1048, %r1048, %r843;
	ld.global.u32 	%r844, [%rd7+272];
	xor.b32  	%r1047, %r1047, %r844;
	ld.global.u32 	%r845, [%rd7+276];
	xor.b32  	%r1046, %r1046, %r845;
$L__BB0_71:
	and.b32  	%r847, %r746, 16384;
	setp.eq.s32 	%p39, %r847, 0;
	@%p39 bra 	$L__BB0_73;
	ld.global.u32 	%r848, [%rd7+280];
	xor.b32  	%r1050, %r1050, %r848;
	ld.global.u32 	%r849, [%rd7+284];
	xor.b32  	%r1049, %r1049, %r849;
	ld.global.u32 	%r850, [%rd7+288];
	xor.b32  	%r1048, %r1048, %r850;
	ld.global.u32 	%r851, [%rd7+292];
	xor.b32  	%r1047, %r1047, %r851;
	ld.global.u32 	%r852, [%rd7+296];
	xor.b32  	%r1046, %r1046, %r852;
$L__BB0_73:
	and.b32  	%r854, %r746, 32768;
	setp.eq.s32 	%p40, %r854, 0;
	@%p40 bra 	$L__BB0_75;
	ld.global.u32 	%r855, [%rd7+300];
	xor.b32  	%r1050, %r1050, %r855;
	ld.global.u32 	%r856, [%rd7+304];
	xor.b32  	%r1049, %r1049, %r856;
	ld.global.u32 	%r857, [%rd7+308];
	xor.b32  	%r1048, %r1048, %r857;
	ld.global.u32 	%r858, [%rd7+312];
	xor.b32  	%r1047, %r1047, %r858;
	ld.global.u32 	%r859, [%rd7+316];
	xor.b32  	%r1046, %r1046, %r859;
$L__BB0_75:
	add.s32 	%r1137, %r1137, 16;
	setp.ne.s32 	%p41, %r1137, 32;
	@%p41 bra 	$L__BB0_43;
	mad.lo.s32 	%r860, %r1131, -31, %r198;
	add.s32 	%r1131, %r860, 1;
	setp.ne.s32 	%p42, %r1131, 5;
	@%p42 bra 	$L__BB0_42;
	st.local.u32 	[%rd2+4], %r1050;
	st.local.v2.u32 	[%rd2+8], {%r1049, %r1048};
	st.local.v2.u32 	[%rd2+16], {%r1047, %r1046};
	setp.ne.s64 	%p43, %rd4, 3;
	@%p43 bra 	$L__BB0_115;
	mov.b32 	%r1046, 0;
	mov.u32 	%r1047, %r1046;
	mov.u32 	%r1048, %r1046;
	mov.u32 	%r1049, %r1046;
	mov.u32 	%r1050, %r1046;
	mov.u32 	%r1223, %r1046;
$L__BB0_79:
	mul.wide.u32 	%rd33, %r1223, 4;
	add.s64 	%rd34, %rd2, %rd33;
	ld.local.u32 	%r373, [%rd34+4];
	shl.b32 	%r374, %r1223, 5;
	mov.b32 	%r1229, 0;
$L__BB0_80:
	.pragma "nounroll";
	shr.u32 	%r863, %r373, %r1229;
	and.b32  	%r864, %r863, 1;
	setp.eq.b32 	%p44, %r864, 1;
	not.pred 	%p45, %p44;
	add.s32 	%r865, %r374, %r1229;
	mul.lo.s32 	%r866, %r865, 5;
	mul.wide.u32 	%rd35, %r866, 4;
	add.s64 	%rd8, %rd5, %rd35;
	@%p45 bra 	$L__BB0_82;
	ld.global.u32 	%r867, [%rd8];
	xor.b32  	%r1050, %r1050, %r867;
	ld.global.u32 	%r868, [%rd8+4];
	xor.b32  	%r1049, %r1049, %r868;
	ld.global.u32 	%r869, [%rd8+8];
	xor.b32  	%r1048, %r1048, %r869;
	ld.global.u32 	%r870, [%rd8+12];
	xor.b32  	%r1047, %r1047, %r870;
	ld.global.u32 	%r871, [%rd8+16];
	xor.b32  	%r1046, %r1046, %r871;
$L__BB0_82:
	and.b32  	%r873, %r863, 2;
	setp.eq.s32 	%p46, %r873, 0;
	@%p46 bra 	$L__BB0_84;
	ld.global.u32 	%r874, [%rd8+20];
	xor.b32  	%r1050, %r1050, %r874;
	ld.global.u32 	%r875, [%rd8+24];
	xor.b32  	%r1049, %r1049, %r875;
	ld.global.u32 	%r876, [%rd8+28];
	xor.b32  	%r1048, %r1048, %r876;
	ld.global.u32 	%r877, [%rd8+32];
	xor.b32  	%r1047, %r1047, %r877;
	ld.global.u32 	%r878, [%rd8+36];
	xor.b32  	%r1046, %r1046, %r878;
$L__BB0_84:
	and.b32  	%r880, %r863, 4;
	setp.eq.s32 	%p47, %r880, 0;
	@%p47 bra 	$L__BB0_86;
	ld.global.u32 	%r881, [%rd8+40];
	xor.b32  	%r1050, %r1050, %r881;
	ld.global.u32 	%r882, [%rd8+44];
	xor.b32  	%r1049, %r1049, %r882;
	ld.global.u32 	%r883, [%rd8+48];
	xor.b32  	%r1048, %r1048, %r883;
	ld.global.u32 	%r884, [%rd8+52];
	xor.b32  	%r1047, %r1047, %r884;
	ld.global.u32 	%r885, [%rd8+56];
	xor.b32  	%r1046, %r1046, %r885;
$L__BB0_86:
	and.b32  	%r887, %r863, 8;
	setp.eq.s32 	%p48, %r887, 0;
	@%p48 bra 	$L__BB0_88;
	ld.global.u32 	%r888, [%rd8+60];
	xor.b32  	%r1050, %r1050, %r888;
	ld.global.u32 	%r889, [%rd8+64];
	xor.b32  	%r1049, %r1049, %r889;
	ld.global.u32 	%r890, [%rd8+68];
	xor.b32  	%r1048, %r1048, %r890;
	ld.global.u32 	%r891, [%rd8+72];
	xor.b32  	%r1047, %r1047, %r891;
	ld.global.u32 	%r892, [%rd8+76];
	xor.b32  	%r1046, %r1046, %r892;
$L__BB0_88:
	and.b32  	%r894, %r863, 16;
	setp.eq.s32 	%p49, %r894, 0;
	@%p49 bra 	$L__BB0_90;
	ld.global.u32 	%r895, [%rd8+80];
	xor.b32  	%r1050, %r1050, %r895;
	ld.global.u32 	%r896, [%rd8+84];
	xor.b32  	%r1049, %r1049, %r896;
	ld.global.u32 	%r897, [%rd8+88];
	xor.b32  	%r1048, %r1048, %r897;
	ld.global.u32 	%r898, [%rd8+92];
	xor.b32  	%r1047, %r1047, %r898;
	ld.global.u32 	%r899, [%rd8+96];
	xor.b32  	%r1046, %r1046, %r899;
$L__BB0_90:
	and.b32  	%r901, %r863, 32;
	setp.eq.s32 	%p50, %r901, 0;
	@%p50 bra 	$L__BB0_92;
	ld.global.u32 	%r902, [%rd8+100];
	xor.b32  	%r1050, %r1050, %r902;
	ld.global.u32 	%r903, [%rd8+104];
	xor.b32  	%r1049, %r1049, %r903;
	ld.global.u32 	%r904, [%rd8+108];
	xor.b32  	%r1048, %r1048, %r904;
	ld.global.u32 	%r905, [%rd8+112];
	xor.b32  	%r1047, %r1047, %r905;
	ld.global.u32 	%r906, [%rd8+116];
	xor.b32  	%r1046, %r1046, %r906;
$L__BB0_92:
	and.b32  	%r908, %r863, 64;
	setp.eq.s32 	%p51, %r908, 0;
	@%p51 bra 	$L__BB0_94;
	ld.global.u32 	%r909, [%rd8+120];
	xor.b32  	%r1050, %r1050, %r909;
	ld.global.u32 	%r910, [%rd8+124];
	xor.b32  	%r1049, %r1049, %r910;
	ld.global.u32 	%r911, [%rd8+128];
	xor.b32  	%r1048, %r1048, %r911;
	ld.global.u32 	%r912, [%rd8+132];
	xor.b32  	%r1047, %r1047, %r912;
	ld.global.u32 	%r913, [%rd8+136];
	xor.b32  	%r1046, %r1046, %r913;
$L__BB0_94:
	and.b32  	%r915, %r863, 128;
	setp.eq.s32 	%p52, %r915, 0;
	@%p52 bra 	$L__BB0_96;
	ld.global.u32 	%r916, [%rd8+140];
	xor.b32  	%r1050, %r1050, %r916;
	ld.global.u32 	%r917, [%rd8+144];
	xor.b32  	%r1049, %r1049, %r917;
	ld.global.u32 	%r918, [%rd8+148];
	xor.b32  	%r1048, %r1048, %r918;
	ld.global.u32 	%r919, [%rd8+152];
	xor.b32  	%r1047, %r1047, %r919;
	ld.global.u32 	%r920, [%rd8+156];
	xor.b32  	%r1046, %r1046, %r920;
$L__BB0_96:
	and.b32  	%r922, %r863, 256;
	setp.eq.s32 	%p53, %r922, 0;
	@%p53 bra 	$L__BB0_98;
	ld.global.u32 	%r923, [%rd8+160];
	xor.b32  	%r1050, %r1050, %r923;
	ld.global.u32 	%r924, [%rd8+164];
	xor.b32  	%r1049, %r1049, %r924;
	ld.global.u32 	%r925, [%rd8+168];
	xor.b32  	%r1048, %r1048, %r925;
	ld.global.u32 	%r926, [%rd8+172];
	xor.b32  	%r1047, %r1047, %r926;
	ld.global.u32 	%r927, [%rd8+176];
	xor.b32  	%r1046, %r1046, %r927;
$L__BB0_98:
	and.b32  	%r929, %r863, 512;
	setp.eq.s32 	%p54, %r929, 0;
	@%p54 bra 	$L__BB0_100;
	ld.global.u32 	%r930, [%rd8+180];
	xor.b32  	%r1050, %r1050, %r930;
	ld.global.u32 	%r931, [%rd8+184];
	xor.b32  	%r1049, %r1049, %r931;
	ld.global.u32 	%r932, [%rd8+188];
	xor.b32  	%r1048, %r1048, %r932;
	ld.global.u32 	%r933, [%rd8+192];
	xor.b32  	%r1047, %r1047, %r933;
	ld.global.u32 	%r934, [%rd8+196];
	xor.b32  	%r1046, %r1046, %r934;
$L__BB0_100:
	and.b32  	%r936, %r863, 1024;
	setp.eq.s32 	%p55, %r936, 0;
	@%p55 bra 	$L__BB0_102;
	ld.global.u32 	%r937, [%rd8+200];
	xor.b32  	%r1050, %r1050, %r937;
	ld.global.u32 	%r938, [%rd8+204];
	xor.b32  	%r1049, %r1049, %r938;
	ld.global.u32 	%r939, [%rd8+208];
	xor.b32  	%r1048, %r1048, %r939;
	ld.global.u32 	%r940, [%rd8+212];
	xor.b32  	%r1047, %r1047, %r940;
	ld.global.u32 	%r941, [%rd8+216];
	xor.b32  	%r1046, %r1046, %r941;
$L__BB0_102:
	and.b32  	%r943, %r863, 2048;
	setp.eq.s32 	%p56, %r943, 0;
	@%p56 bra 	$L__BB0_104;
	ld.global.u32 	%r944, [%rd8+220];
	xor.b32  	%r1050, %r1050, %r944;
	ld.global.u32 	%r945, [%rd8+224];
	xor.b32  	%r1049, %r1049, %r945;
	ld.global.u32 	%r946, [%rd8+228];
	xor.b32  	%r1048, %r1048, %r946;
	ld.global.u32 	%r947, [%rd8+232];
	xor.b32  	%r1047, %r1047, %r947;
	ld.global.u32 	%r948, [%rd8+236];
	xor.b32  	%r1046, %r1046, %r948;
$L__BB0_104:
	and.b32  	%r950, %r863, 4096;
	setp.eq.s32 	%p57, %r950, 0;
	@%p57 bra 	$L__BB0_106;
	ld.global.u32 	%r951, [%rd8+240];
	xor.b32  	%r1050, %r1050, %r951;
	ld.global.u32 	%r952, [%rd8+244];
	xor.b32  	%r1049, %r1049, %r952;
	ld.global.u32 	%r953, [%rd8+248];
	xor.b32  	%r1048, %r1048, %r953;
	ld.global.u32 	%r954, [%rd8+252];
	xor.b32  	%r1047, %r1047, %r954;
	ld.global.u32 	%r955, [%rd8+256];
	xor.b32  	%r1046, %r1046, %r955;
$L__BB0_106:
	and.b32  	%r957, %r863, 8192;
	setp.eq.s32 	%p58, %r957, 0;
	@%p58 bra 	$L__BB0_108;
	ld.global.u32 	%r958, [%rd8+260];
	xor.b32  	%r1050, %r1050, %r958;
	ld.global.u32 	%r959, [%rd8+264];
	xor.b32  	%r1049, %r1049, %r959;
	ld.global.u32 	%r960, [%rd8+268];
	xor.b32  	%r1048, %r1048, %r960;
	ld.global.u32 	%r961, [%rd8+272];
	xor.b32  	%r1047, %r1047, %r961;
	ld.global.u32 	%r962, [%rd8+276];
	xor.b32  	%r1046, %r1046, %r962;
$L__BB0_108:
	and.b32  	%r964, %r863, 16384;
	setp.eq.s32 	%p59, %r964, 0;
	@%p59 bra 	$L__BB0_110;
	ld.global.u32 	%r965, [%rd8+280];
	xor.b32  	%r1050, %r1050, %r965;
	ld.global.u32 	%r966, [%rd8+284];
	xor.b32  	%r1049, %r1049, %r966;
	ld.global.u32 	%r967, [%rd8+288];
	xor.b32  	%r1048, %r1048, %r967;
	ld.global.u32 	%r968, [%rd8+292];
	xor.b32  	%r1047, %r1047, %r968;
	ld.global.u32 	%r969, [%rd8+296];
	xor.b32  	%r1046, %r1046, %r969;
$L__BB0_110:
	and.b32  	%r971, %r863, 32768;
	setp.eq.s32 	%p60, %r971, 0;
	@%p60 bra 	$L__BB0_112;
	ld.global.u32 	%r972, [%rd8+300];
	xor.b32  	%r1050, %r1050, %r972;
	ld.global.u32 	%r973, [%rd8+304];
	xor.b32  	%r1049, %r1049, %r973;
	ld.global.u32 	%r974, [%rd8+308];
	xor.b32  	%r1048, %r1048, %r974;
	ld.global.u32 	%r975, [%rd8+312];
	xor.b32  	%r1047, %r1047, %r975;
	ld.global.u32 	%r976, [%rd8+316];
	xor.b32  	%r1046, %r1046, %r976;
$L__BB0_112:
	add.s32 	%r1229, %r1229, 16;
	setp.ne.s32 	%p61, %r1229, 32;
	@%p61 bra 	$L__BB0_80;
	mad.lo.s32 	%r977, %r1223, -31, %r374;
	add.s32 	%r1223, %r977, 1;
	setp.ne.s32 	%p62, %r1223, 5;
	@%p62 bra 	$L__BB0_79;
	st.local.u32 	[%rd2+4], %r1050;
	st.local.v2.u32 	[%rd2+8], {%r1049, %r1048};
	st.local.v2.u32 	[%rd2+16], {%r1047, %r1046};
$L__BB0_115:
	shr.u64 	%rd40, %rd3, 2;
	add.s32 	%r1033, %r1033, 1;
	setp.gt.u64 	%p63, %rd3, 3;
	@%p63 bra 	$L__BB0_3;
$L__BB0_116:
	setp.eq.s64 	%p64, %rd21, 0;
	mov.b64 	%rd43, 0;
	mov.u64 	%rd44, %rd43;
	@%p64 bra 	$L__BB0_149;
	and.b64  	%rd42, %rd21, 3;
	setp.lt.u64 	%p65, %rd21, 4;
	mov.b32 	%r1335, 0;
	mov.u32 	%r1334, %r1335;
	@%p65 bra 	$L__BB0_140;
	and.b64  	%rd41, %rd21, -4;
	mul.lo.s32 	%r981, %r2, 1703105765;
	sub.s32 	%r982, %r1, %r981;
	add.s32 	%r1320, %r982, 8064989;
	mov.b32 	%r1335, 0;
$L__BB0_119:
	mov.u32 	%r560, %r1050;
	mov.u32 	%r559, %r1049;
	mov.u32 	%r558, %r1048;
	mov.u32 	%r557, %r1047;
	mov.u32 	%r1050, %r1046;
	mov.u32 	%r1338, %r1320;
	shr.u32 	%r983, %r560, 2;
	xor.b32  	%r984, %r983, %r560;
	shl.b32 	%r985, %r1050, 4;
	shl.b32 	%r986, %r984, 1;
	xor.b32  	%r987, %r986, %r985;
	xor.b32  	%r988, %r987, %r984;
	xor.b32  	%r1049, %r988, %r1050;
	add.s32 	%r989, %r1338, %r1049;
	add.s32 	%r990, %r989, -1087311;
	cvt.rn.f32.u32 	%f6, %r990;
	fma.rn.f32 	%f1, %f6, 0f2F800000, 0f2F000000;
	setp.geu.f32 	%p66, %f1, 0f3E800000;
	@%p66 bra 	$L__BB0_121;
	add.s32 	%r1334, %r1334, -1;
	bra.uni 	$L__BB0_124;
$L__BB0_121:
	setp.geu.f32 	%p67, %f1, 0f3F000000;
	@%p67 bra 	$L__BB0_123;
	add.s32 	%r1334, %r1334, 1;
	bra.uni 	$L__BB0_124;
$L__BB0_123:
	setp.lt.f32 	%p68, %f1, 0f3F400000;
	selp.b32 	%r991, 1, -1, %p68;
	add.s32 	%r1335, %r991, %r1335;
$L__BB0_124:
	shr.u32 	%r992, %r559, 2;
	xor.b32  	%r993, %r992, %r559;
	shl.b32 	%r994, %r1049, 4;
	shl.b32 	%r995, %r993, 1;
	xor.b32  	%r996, %r995, %r994;
	xor.b32  	%r997, %r996, %r993;
	xor.b32  	%r1048, %r997, %r1049;
	add.s32 	%r998, %r1338, %r1048;
	add.s32 	%r999, %r998, -724874;
	cvt.rn.f32.u32 	%f7, %r999;
	fma.rn.f32 	%f2, %f7, 0f2F800000, 0f2F000000;
	setp.lt.f32 	%p69, %f2, 0f3E800000;
	@%p69 bra 	$L__BB0_128;
	setp.lt.f32 	%p70, %f2, 0f3F000000;
	@%p70 bra 	$L__BB0_127;
	setp.lt.f32 	%p71, %f2, 0f3F400000;
	selp.b32 	%r1000, 1, -1, %p71;
	add.s32 	%r1335, %r1000, %r1335;
	bra.uni 	$L__BB0_129;
$L__BB0_127:
	add.s32 	%r1334, %r1334, 1;
	bra.uni 	$L__BB0_129;
$L__BB0_128:
	add.s32 	%r1334, %r1334, -1;
$L__BB0_129:
	shr.u32 	%r1001, %r558, 2;
	xor.b32  	%r1002, %r1001, %r558;
	shl.b32 	%r1003, %r1048, 4;
	shl.b32 	%r1004, %r1002, 1;
	xor.b32  	%r1005, %r1004, %r1003;
	xor.b32  	%r1006, %r1005, %r1002;
	xor.b32  	%r1047, %r1006, %r1048;
	add.s32 	%r1007, %r1338, %r1047;
	add.s32 	%r1008, %r1007, -362437;
	cvt.rn.f32.u32 	%f8, %r1008;
	fma.rn.f32 	%f3, %f8, 0f2F800000, 0f2F000000;
	setp.lt.f32 	%p72, %f3, 0f3E800000;
	@%p72 bra 	$L__BB0_133;
	setp.lt.f32 	%p73, %f3, 0f3F000000;
	@%p73 bra 	$L__BB0_132;
	setp.lt.f32 	%p74, %f3, 0f3F400000;
	selp.b32 	%r1009, 1, -1, %p74;
	add.s32 	%r1335, %r1009, %r1335;
	bra.uni 	$L__BB0_134;
$L__BB0_132:
	add.s32 	%r1334, %r1334, 1;
	bra.uni 	$L__BB0_134;
$L__BB0_133:
	add.s32 	%r1334, %r1334, -1;
$L__BB0_134:
	shr.u32 	%r1010, %r557, 2;
	xor.b32  	%r1011, %r1010, %r557;
	shl.b32 	%r1012, %r1047, 4;
	shl.b32 	%r1013, %r1011, 1;
	xor.b32  	%r1014, %r1013, %r1012;
	xor.b32  	%r1015, %r1014, %r1011;
	xor.b32  	%r1046, %r1015, %r1047;
	add.s32 	%r1016, %r1338, %r1046;
	cvt.rn.f32.u32 	%f9, %r1016;
	fma.rn.f32 	%f4, %f9, 0f2F800000, 0f2F000000;
	setp.lt.f32 	%p75, %f4, 0f3E800000;
	@%p75 bra 	$L__BB0_138;
	setp.lt.f32 	%p76, %f4, 0f3F000000;
	@%p76 bra 	$L__BB0_137;
	setp.lt.f32 	%p77, %f4, 0f3F400000;
	selp.b32 	%r1017, 1, -1, %p77;
	add.s32 	%r1335, %r1017, %r1335;
	bra.uni 	$L__BB0_139;
$L__BB0_137:
	add.s32 	%r1334, %r1334, 1;
	bra.uni 	$L__BB0_139;
$L__BB0_138:
	add.s32 	%r1334, %r1334, -1;
$L__BB0_139:
	add.s32 	%r1320, %r1338, 1449748;
	add.s64 	%rd41, %rd41, -4;
	setp.ne.s64 	%p78, %rd41, 0;
	@%p78 bra 	$L__BB0_119;
$L__BB0_140:
	setp.eq.s64 	%p79, %rd42, 0;
	@%p79 bra 	$L__BB0_148;
	add.s32 	%r1346, %r1338, 362437;
$L__BB0_142:
	.pragma "nounroll";
	mov.u32 	%r604, %r1050;
	mov.u32 	%r1050, %r1049;
	mov.u32 	%r1049, %r1048;
	mov.u32 	%r1048, %r1047;
	mov.u32 	%r1047, %r1046;
	shr.u32 	%r1018, %r604, 2;
	xor.b32  	%r1019, %r1018, %r604;
	shl.b32 	%r1020, %r1047, 4;
	shl.b32 	%r1021, %r1019, 1;
	xor.b32  	%r1022, %r1021, %r1020;
	xor.b32  	%r1023, %r1022, %r1019;
	xor.b32  	%r1046, %r1023, %r1047;
	add.s32 	%r1024, %r1346, %r1046;
	cvt.rn.f32.u32 	%f10, %r1024;
	fma.rn.f32 	%f5, %f10, 0f2F800000, 0f2F000000;
	setp.lt.f32 	%p80, %f5, 0f3E800000;
	@%p80 bra 	$L__BB0_146;
	setp.lt.f32 	%p81, %f5, 0f3F000000;
	@%p81 bra 	$L__BB0_145;
	setp.lt.f32 	%p82, %f5, 0f3F400000;
	selp.b32 	%r1025, 1, -1, %p82;
	add.s32 	%r1335, %r1025, %r1335;
	bra.uni 	$L__BB0_147;
$L__BB0_145:
	add.s32 	%r1334, %r1334, 1;
	bra.uni 	$L__BB0_147;
$L__BB0_146:
	add.s32 	%r1334, %r1334, -1;
$L__BB0_147:
	add.s32 	%r1346, %r1346, 362437;
	add.s64 	%rd42, %rd42, -1;
	setp.ne.s64 	%p83, %rd42, 0;
	@%p83 bra 	$L__BB0_142;
$L__BB0_148:
	cvt.s64.s32 	%rd43, %r1334;
	cvt.s64.s32 	%rd44, %r1335;
$L__BB0_149:
	cvt.u32.u64 	%r1026, %rd1;
	shl.b32 	%r1027, %r1026, 1;
	cvta.to.global.u64 	%rd37, %rd20;
	mul.wide.s32 	%rd38, %r1027, 8;
	add.s64 	%rd39, %rd37, %rd38;
	st.global.u64 	[%rd39], %rd43;
	st.global.u64 	[%rd39+8], %rd44;
$L__BB0_150:
	ret;

}


// ===== COMPILED SASS (sm_100) =====

	.target	sm_100

	.elftype	@"ET_EXEC"


//--------------------- .note.nv.tkinfo           --------------------------
	.section	.note.nv.tkinfo,"",@"SHT_NOTE"
	.sectionflags	@"SHF_NOTE_NV_TKINFO"
	.tkinfo
        /*0018*/ 	.word	0x00000002
        /*0030*/ 	.string	""
        /*0030*/ 	.string	"ptxas"
        /*0030*/ 	.string	"Cuda compilation tools, release 13.0, V13.0.88"
        /*0030*/ 	.string	"Build cuda_13.0.r13.0/compiler.36424714_0"
        /*0030*/ 	.string	"-arch sm_100 -m 64 "



//--------------------- .note.nv.cuinfo           --------------------------
	.section	.note.nv.cuinfo,"",@"SHT_NOTE"
	.sectionflags	@"SHF_NOTE_NV_CUINFO"
        /*0018*/ 	.short	0x0002
        /*001a*/ 	.short	0x0064
        /*001c*/ 	.short	0x0082
	.zero		2


//--------------------- .nv.info                  --------------------------
	.section	.nv.info,"",@"SHT_CUDA_INFO"
	.align	4


	//----- nvinfo : EIATTR_REGCOUNT
	.align		4
        /*0000*/ 	.byte	0x04, 0x2f
        /*0002*/ 	.short	(.L_10 - .L_9)
	.align		4
.L_9:
        /*0004*/ 	.word	index@(_Z10randomWalkPmmmy)
        /*0008*/ 	.word	0x0000001f


	//----- nvinfo : EIATTR_FRAME_SIZE
	.align		4
.L_10:
        /*000c*/ 	.byte	0x04, 0x11
        /*000e*/ 	.short	(.L_12 - .L_11)
	.align		4
.L_11:
        /*0010*/ 	.word	index@(_Z10randomWalkPmmmy)
        /*0014*/ 	.word	0x00000030


	//----- nvinfo : EIATTR_MIN_STACK_SIZE
	.align		4
.L_12:
        /*0018*/ 	.byte	0x04, 0x12
        /*001a*/ 	.short	(.L_14 - .L_13)
	.align		4
.L_13:
        /*001c*/ 	.word	index@(_Z10randomWalkPmmmy)
        /*0020*/ 	.word	0x00000030
.L_14:


//--------------------- .nv.compat                --------------------------
	.section	.nv.compat,"",@"SHT_CUDA_COMPAT_INFO"
	.align	4
        /*0000*/ 	.byte	0x02, 0x09, 0x00, 0x00, 0x02, 0x02, 0x01, 0x00, 0x02, 0x05, 0x05, 0x00, 0x03, 0x07, 0x01, 0x01
        /*0010*/ 	.byte	0x02, 0x03, 0x00, 0x00, 0x02, 0x06, 0x01, 0x00, 0x04, 0x0b, 0x08, 0x00, 0x01, 0x00, 0x00, 0x00
        /*0020*/ 	.byte	0x00, 0x00, 0x00, 0x00


//--------------------- .nv.info._Z10randomWalkPmmmy --------------------------
	.section	.nv.info._Z10randomWalkPmmmy,"",@"SHT_CUDA_INFO"
	.sectionflags	@""
	.align	4


	//----- nvinfo : EIATTR_CUDA_API_VERSION
	.align		4
        /*0000*/ 	.byte	0x04, 0x37
        /*0002*/ 	.short	(.L_16 - .L_15)
.L_15:
        /*0004*/ 	.word	0x00000082


	//----- nvinfo : EIATTR_KPARAM_INFO
	.align		4
.L_16:
        /*0008*/ 	.byte	0x04, 0x17
        /*000a*/ 	.short	(.L_18 - .L_17)
.L_17:
        /*000c*/ 	.word	0x00000000
        /*0010*/ 	.short	0x0003
        /*0012*/ 	.short	0x0018
        /*0014*/ 	.byte	0x00, 0xf0, 0x21, 0x00


	//----- nvinfo : EIATTR_KPARAM_INFO
	.align		4
.L_18:
        /*0018*/ 	.byte	0x04, 0x17
        /*001a*/ 	.short	(.L_20 - .L_19)
.L_19:
        /*001c*/ 	.word	0x00000000
        /*0020*/ 	.short	0x0002
        /*0022*/ 	.short	0x0010
        /*0024*/ 	.byte	0x00, 0xf0, 0x21, 0x00


	//----- nvinfo : EIATTR_KPARAM_INFO
	.align		4
.L_20:
        /*0028*/ 	.byte	0x04, 0x17
        /*002a*/ 	.short	(.L_22 - .L_21)
.L_21:
        /*002c*/ 	.word	0x00000000
        /*0030*/ 	.short	0x0001
        /*0032*/ 	.short	0x0008
        /*0034*/ 	.byte	0x00, 0xf0, 0x21, 0x00


	//----- nvinfo : EIATTR_KPARAM_INFO
	.align		4
.L_22:
        /*0038*/ 	.byte	0x04, 0x17
        /*003a*/ 	.short	(.L_24 - .L_23)
.L_23:
        /*003c*/ 	.word	0x00000000
        /*0040*/ 	.short	0x0000
        /*0042*/ 	.short	0x0000
        /*0044*/ 	.byte	0x00, 0xf5, 0x21, 0x00


	//----- nvinfo : EIATTR_SPARSE_MMA_MASK
	.align		4
.L_24:
        /*0048*/ 	.byte	0x03, 0x50
        /*004a*/ 	.short	0x0000


	//----- nvinfo : EIATTR_MAXREG_COUNT
	.align		4
        /*004c*/ 	.byte	0x03, 0x1b
        /*004e*/ 	.short	0x00ff


	//----- nvinfo : EIATTR_MERCURY_ISA_VERSION
	.align		4
        /*0050*/ 	.byte	0x03, 0x5f
        /*0052*/ 	.short	0x0101


	//----- nvinfo : EIATTR_VRC_CTA_INIT_COUNT
	.align		4
        /*0054*/ 	.byte	0x02, 0x4a
	.zero		1
	.zero		1


	//----- nvinfo : EIATTR_EXIT_INSTR_OFFSETS
	.align		4
        /*0058*/ 	.byte	0x04, 0x1c
        /*005a*/ 	.short	(.L_26 - .L_25)


	//   ....[0]....
.L_25:
        /*005c*/ 	.word	0x000000a0


	//   ....[1]....
        /*0060*/ 	.word	0x00003110


	//----- nvinfo : EIATTR_CRS_STACK_SIZE
	.align		4
.L_26:
        /*0064*/ 	.byte	0x04, 0x1e
        /*0066*/ 	.short	(.L_28 - .L_27)
.L_27:
        /*0068*/ 	.word	0x00000000


	//----- nvinfo : EIATTR_CBANK_PARAM_SIZE
	.align		4
.L_28:
        /*006c*/ 	.byte	0x03, 0x19
        /*006e*/ 	.short	0x0020


	//----- nvinfo : EIATTR_PARAM_CBANK
	.align		4
        /*0070*/ 	.byte	0x04, 0x0a
        /*0072*/ 	.short	(.L_30 - .L_29)
	.align		4
.L_29:
        /*0074*/ 	.word	index@(.nv.constant0._Z10randomWalkPmmmy)
        /*0078*/ 	.short	0x0380
        /*007a*/ 	.short	0x0020


	//----- nvinfo : EIATTR_SW_WAR
	.align		4
.L_30:
        /*007c*/ 	.byte	0x04, 0x36
        /*007e*/ 	.short	(.L_32 - .L_31)
.L_31:
        /*0080*/ 	.word	0x00000008
.L_32:


//--------------------- .nv.callgraph             --------------------------
	.section	.nv.callgraph,"",@"SHT_CUDA_CALLGRAPH"
	.align	4
	.sectionentsize	8
	.align		4
        /*0000*/ 	.word	0x00000000
	.align		4
        /*0004*/ 	.word	0xffffffff
	.align		4
        /*0008*/ 	.word	0x00000000
	.align		4
        /*000c*/ 	.word	0xfffffffe
	.align		4
        /*0010*/ 	.word	0x00000000
	.align		4
        /*0014*/ 	.word	0xfffffffd
	.align		4
        /*0018*/ 	.word	0x00000000
	.align		4
        /*001c*/ 	.word	0xfffffffc


//--------------------- .nv.constant4             --------------------------
	.section	.nv.constant4,"a",@progbits
	.align	8
	.align		8
.nv.constant4:
        /*0000*/ 	.dword	precalc_xorwow_matrix
	.align		8
        /*0008*/ 	.dword	precalc_xorwow_offset_matrix
	.align		8
        /*0010*/ 	.dword	mrg32k3aM1
	.align		8
        /*0018*/ 	.dword	mrg32k3aM2
	.align		8
        /*0020*/ 	.dword	mrg32k3aM1SubSeq
	.align		8
        /*0028*/ 	.dword	mrg32k3aM2SubSeq
	.align		8
        /*0030*/ 	.dword	mrg32k3aM1Seq
	.align		8
        /*0038*/ 	.dword	mrg32k3aM2Seq


//--------------------- .nv.constant3             --------------------------
	.section	.nv.constant3,"a",@progbits
	.align	8
.nv.constant3:
	.type		__cr_lgamma_table,@object
	.size		__cr_lgamma_table,(.L_8 - __cr_lgamma_table)
__cr_lgamma_table:
        /*0000*/ 	.byte	0x00, 0x00, 0x00, 0x00, 0x00, 0x00, 0x00, 0x00, 0x00, 0x00, 0x00, 0x00, 0x00, 0x00, 0x00, 0x00
        /*0010*/ 	.byte	0xef, 0x39, 0xfa, 0xfe, 0x42, 0x2e, 0xe6, 0x3f, 0x02, 0x20, 0x2a, 0xfa, 0x0b, 0xab, 0xfc, 0x3f
        /*0020*/ 	.byte	0xf9, 0x2c, 0x92, 0x7c, 0xa7, 0x6c, 0x09, 0x40, 0xc9, 0x79, 0x44, 0x3c, 0x64, 0x26, 0x13, 0x40
        /*0030*/ 	.byte	0xca, 0x01, 0xcf, 0x3a, 0x27, 0x51, 0x1a, 0x40, 0x30, 0xcc, 0x2d, 0xf3, 0xe1, 0x0c, 0x21, 0x40
        /*0040*/ 	.byte	0x0d, 0xb7, 0xfc, 0x82, 0x8e, 0x35, 0x25, 0x40
.L_8:


//--------------------- .text._Z10randomWalkPmmmy --------------------------
	.section	.text._Z10randomWalkPmmmy,"ax",@progbits
	.align	128
        .global         _Z10randomWalkPmmmy
        .type           _Z10randomWalkPmmmy,@function
        .size           _Z10randomWalkPmmmy,(.L_x_31 - _Z10randomWalkPmmmy)
        .other          _Z10randomWalkPmmmy,@"STO_CUDA_ENTRY STV_DEFAULT"
_Z10randomWalkPmmmy:
.text._Z10randomWalkPmmmy:
[----:B------:R-:W0:Y:S01]  /*0000*/  LDC R1, c[0x0][0x37c] ;  /* 0x0000df00ff017b82 */ /* 0x000e220000000800 */
[----:B------:R-:W1:Y:S07]  /*0010*/  S2R R3, SR_TID.X ;  /* 0x0000000000037919 */ /* 0x000e6e0000002100 */
[----:B------:R-:W1:Y:S01]  /*0020*/  S2UR UR4, SR_CTAID.X ;  /* 0x00000000000479c3 */ /* 0x000e620000002500 */
[----:B------:R-:W2:Y:S01]  /*0030*/  LDCU.64 UR6, c[0x0][0x388] ;  /* 0x00007100ff0677ac */ /* 0x000ea20008000a00 */
[----:B0-----:R-:W-:-:S06]  /*0040*/  VIADD R1, R1, 0xffffffd0 ;  /* 0xffffffd001017836 */ /* 0x001fcc0000000000 */
[----:B------:R-:W1:Y:S02]  /*0050*/  LDC R14, c[0x0][0x360] ;  /* 0x0000d800ff0e7b82 */ /* 0x000e640000000800 */
[----:B-1----:R-:W-:-:S05]  /*0060*/  IMAD R14, R14, UR4, R3 ;  /* 0x000000040e0e7c24 */ /* 0x002fca000f8e0203 */
[----:B--2---:R-:W-:Y:S02]  /*0070*/  ISETP.GE.U32.AND P0, PT, R14, UR6, PT ;  /* 0x000000060e007c0c */ /* 0x004fe4000bf06070 */
[----:B------:R-:W-:-:S04]  /*0080*/  SHF.R.S32.HI R15, RZ, 0x1f, R14 ;  /* 0x0000001fff0f7819 */ /* 0x000fc8000001140e */
[----:B------:R-:W-:-:S13]  /*0090*/  ISETP.GE.U32.AND.EX P0, PT, R15, UR7, PT, P0 ;  /* 0x000000070f007c0c */ /* 0x000fda000bf06100 */
[----:B------:R-:W-:Y:S05]  /*00a0*/  @P0 EXIT ;  /* 0x000000000000094d */ /* 0x000fea0003800000 */
[----:B------:R-:W0:Y:S01]  /*00b0*/  LDC.64 R2, c[0x0][0x398] ;  /* 0x0000e600ff027b82 */ /* 0x000e220000000a00 */
[----:B------:R-:W-:Y:S01]  /*00c0*/  ISETP.NE.AND P0, PT, R14, RZ, PT ;  /* 0x000000ff0e00720c */ /* 0x000fe20003f05270 */
[----:B------:R-:W1:Y:S01]  /*00d0*/  LDCU.64 UR8, c[0x0][0x358] ;  /* 0x00006b00ff0877ac */ /* 0x000e620008000a00 */
[----:B------:R-:W-:Y:S01]  /*00e0*/  BSSY.RECONVERGENT B0, `(.L_x_0) ;  /* 0x0000260000007945 */ /* 0x000fe20003800200 */
[----:B0-----:R-:W-:Y:S02]  /*00f0*/  LOP3.LUT R0, R2, 0xaad26b49, RZ, 0x3c, !PT ;  /* 0xaad26b4902007812 */ /* 0x001fe400078e3cff */
[----:B------:R-:W-:-:S03]  /*0100*/  LOP3.LUT R2, R3, 0xf7dcefdd, RZ, 0x3c, !PT ;  /* 0xf7dcefdd03027812 */ /* 0x000fc600078e3cff */
[----:B------:R-:W-:Y:S02]  /*0110*/  IMAD R0, R0, 0x4182bed5, RZ ;  /* 0x4182bed500007824 */ /* 0x000fe400078e02ff */
[----:B------:R-:W-:Y:S02]  /*0120*/  IMAD R3, R2, -0x658354e5, RZ ;  /* 0x9a7cab1b02037824 */ /* 0x000fe400078e02ff */
[C---:B------:R-:W-:Y:S01]  /*0130*/  VIADD R7, R0.reuse, 0x75bcd15 ;  /* 0x075bcd1500077836 */ /* 0x040fe20000000000 */
[C---:B------:R-:W-:Y:S01]  /*0140*/  LOP3.LUT R4, R0.reuse, 0x159a55e5, RZ, 0x3c, !PT ;  /* 0x159a55e500047812 */ /* 0x040fe200078e3cff */
[C---:B------:R-:W-:Y:S01]  /*0150*/  VIADD R5, R3.reuse, 0x1f123bb5 ;  /* 0x1f123bb503057836 */ /* 0x040fe20000000000 */
[C---:B------:R-:W-:Y:S02]  /*0160*/  IADD3 R6, PT, PT, R0.reuse, 0x64f0c9, R3 ;  /* 0x0064f0c900067810 */ /* 0x040fe40007ffe003 */
[----:B------:R-:W-:Y:S01]  /*0170*/  LOP3.LUT R2, R3, 0x5491333, RZ, 0x3c, !PT ;  /* 0x0549133303027812 */ /* 0x000fe200078e3cff */
[----:B------:R-:W-:Y:S01]  /*0180*/  VIADD R3, R0, 0x583f19 ;  /* 0x00583f1900037836 */ /* 0x000fe20000000000 */
[----:B------:R0:W-:Y:S04]  /*0190*/  STL.64 [R1+0x8], R4 ;  /* 0x0000080401007387 */ /* 0x0001e80000100a00 */
[----:B------:R0:W-:Y:S04]  /*01a0*/  STL.64 [R1], R6 ;  /* 0x0000000601007387 */ /* 0x0001e80000100a00 */
[----:B------:R0:W-:Y:S01]  /*01b0*/  STL.64 [R1+0x10], R2 ;  /* 0x0000100201007387 */ /* 0x0001e20000100a00 */
[----:B-1----:R-:W-:Y:S05]  /*01c0*/  @!P0 BRA `(.L_x_1) ;  /* 0x0000002400448947 */ /* 0x002fea0003800000 */
[----:B------:R-:W-:Y:S02]  /*01d0*/  IMAD.MOV.U32 R13, RZ, RZ, RZ ;  /* 0x000000ffff0d7224 */ /* 0x000fe400078e00ff */
[----:B------:R-:W-:-:S07]  /*01e0*/  IMAD.MOV.U32 R12, RZ, RZ, R14 ;  /* 0x000000ffff0c7224 */ /* 0x000fce00078e000e */
.L_x_10:
[----:B------:R-:W-:Y:S01]  /*01f0*/  LOP3.LUT R0, R12, 0x3, RZ, 0xc0, !PT ;  /* 0x000000030c007812 */ /* 0x000fe200078ec0ff */
[----:B------:R-:W-:Y:S03]  /*0200*/  BSSY.RECONVERGENT B1, `(.L_x_2) ;  /* 0x0000247000017945 */ /* 0x000fe60003800200 */
[----:B------:R-:W-:-:S04]  /*0210*/  ISETP.NE.U32.AND P0, PT, R0, RZ, PT ;  /* 0x000000ff0000720c */ /* 0x000fc80003f05070 */
[----:B------:R-:W-:-:S13]  /*0220*/  ISETP.NE.AND.EX P0, PT, RZ, RZ, PT, P0 ;  /* 0x000000ffff00720c */ /* 0x000fda0003f05300 */
[----:B-1----:R-:W-:Y:S05]  /*0230*/  @!P0 BRA `(.L_x_3) ;  /* 0x00000024000c8947 */ /* 0x002fea0003800000 */
[----:B------:R-:W1:Y:S01]  /*0240*/  LDC.64 R8, c[0x4][RZ] ;  /* 0x01000000ff087b82 */ /* 0x000e620000000a00 */
[----:B------:R-:W-:Y:S01]  /*0250*/  IMAD.MOV.U32 R0, RZ, RZ, RZ ;  /* 0x000000ffff007224 */ /* 0x000fe200078e00ff */
[----:B0-----:R-:W-:Y:S02]  /*0260*/  CS2R R2, SRZ ;  /* 0x0000000000027805 */ /* 0x001fe4000001ff00 */
[----:B------:R-:W-:Y:S01]  /*0270*/  CS2R R4, SRZ ;  /* 0x0000000000047805 */ /* 0x000fe2000001ff00 */
[----:B------:R-:W-:Y:S02]  /*0280*/  IMAD.MOV.U32 R7, RZ, RZ, RZ ;  /* 0x000000ffff077224 */ /* 0x000fe400078e00ff */
[----:B-1----:R-:W-:-:S07]  /*0290*/  IMAD.WIDE.U32 R8, R13, 0xc80, R8 ;  /* 0x00000c800d087825 */ /* 0x002fce00078e0008 */
.L_x_5:
[----:B------:R-:W-:-:S06]  /*02a0*/  IMAD R16, R0, 0x4, R1 ;  /* 0x0000000400107824 */ /* 0x000fcc00078e0201 */
[----:B------:R-:W5:Y:S01]  /*02b0*/  LDL R16, [R16+0x4] ;  /* 0x0000040010107983 */ /* 0x000f620000100800 */
[----:B------:R-:W-:-:S05]  /*02c0*/  UMOV UR4, URZ ;  /* 0x000000ff00047c82 */ /* 0x000fca0008000000 */
.L_x_4:
[----:B-----5:R-:W-:Y:S01]  /*02d0*/  SHF.R.U32.HI R21, RZ, UR4, R16 ;  /* 0x00000004ff157c19 */ /* 0x020fe20008011610 */
[----:B------:R-:W-:-:S03]  /*02e0*/  IMAD.SHL.U32 R10, R0, 0x20, RZ ;  /* 0x00000020000a7824 */ /* 0x000fc600078e00ff */
[----:B------:R-:W-:Y:S01]  /*02f0*/  LOP3.LUT R11, R21, 0x1, RZ, 0xc0, !PT ;  /* 0x00000001150b7812 */ /* 0x000fe200078ec0ff */
[----:B------:R-:W-:-:S03]  /*0300*/  VIADD R10, R10, UR4 ;  /* 0x000000040a0a7c36 */ /* 0x000fc60008000000 */
[----:B------:R-:W-:Y:S01]  /*0310*/  ISETP.NE.U32.AND P0, PT, R11, 0x1, PT ;  /* 0x000000010b00780c */ /* 0x000fe20003f05070 */
[----:B------:R-:W-:-:S03]  /*0320*/  IMAD R11, R10, 0x5, RZ ;  /* 0x000000050a0b7824 */ /* 0x000fc600078e02ff */
[----:B------:R-:W-:Y:S01]  /*0330*/  R2P PR, R21, 0x7e ;  /* 0x0000007e15007804 */ /* 0x000fe20000000000 */
[----:B------:R-:W-:-:S08]  /*0340*/  IMAD.WIDE.U32 R10, R11, 0x4, R8 ;  /* 0x000000040b0a7825 */ /* 0x000fd000078e0008 */
[----:B------:R-:W2:Y:S04]  /*0350*/  @!P0 LDG.E R20, desc[UR8][R10.64+0x10] ;  /* 0x000010080a148981 */ /* 0x000ea8000c1e1900 */
[----:B------:R-:W3:Y:S04]  /*0360*/  @P1 LDG.E R22, desc[UR8][R10.64+0x24] ;  /* 0x000024080a161981 */ /* 0x000ee8000c1e1900 */
[----:B------:R-:W4:Y:S04]  /*0370*/  @P2 LDG.E R24, desc[UR8][R10.64+0x38] ;  /* 0x000038080a182981 */ /* 0x000f28000c1e1900 */
[----:B------:R-:W4:Y:S04]  /*0380*/  @P3 LDG.E R26, desc[UR8][R10.64+0x4c] ;  /* 0x00004c080a1a3981 */ /* 0x000f28000c1e1900 */
[----:B------:R-:W4:Y:S04]  /*0390*/  @P4 LDG.E R28, desc[UR8][R10.64+0x60] ;  /* 0x000060080a1c4981 */ /* 0x000f28000c1e1900 */
[----:B------:R-:W4:Y:S04]  /*03a0*/  @!P0 LDG.E R18, desc[UR8][R10.64] ;  /* 0x000000080a128981 */ /* 0x000f28000c1e1900 */
[----:B------:R-:W4:Y:S04]  /*03b0*/  @!P0 LDG.E R17, desc[UR8][R10.64+0x4] ;  /* 0x000004080a118981 */ /* 0x000f28000c1e1900 */
[----:B------:R-:W4:Y:S04]  /*03c0*/  @P5 LDG.E R19, desc[UR8][R10.64+0x74] ;  /* 0x000074080a135981 */ /* 0x000f28000c1e1900 */
[----:B------:R-:W4:Y:S04]  /*03d0*/  @P1 LDG.E R23, desc[UR8][R10.64+0x20] ;  /* 0x000020080a171981 */ /* 0x000f28000c1e1900 */
[----:B------:R-:W4:Y:S01]  /*03e0*/  @P3 LDG.E R25, desc[UR8][R10.64+0x48] ;  /* 0x000048080a193981 */ /* 0x000f22000c1e1900 */
[----:B--2---:R-:W-:-:S03]  /*03f0*/  @!P0 LOP3.LUT R3, R3, R20, RZ, 0x3c, !PT ;  /* 0x0000001403038212 */ /* 0x004fc600078e3cff */
[----:B------:R-:W2:Y:S01]  /*0400*/  @P1 LDG.E R20, desc[UR8][R10.64+0x14] ;  /* 0x000014080a141981 */ /* 0x000ea2000c1e1900 */
[----:B---3--:R-:W-:-:S03]  /*0410*/  @P1 LOP3.LUT R3, R3, R22, RZ, 0x3c, !PT ;  /* 0x0000001603031212 */ /* 0x008fc600078e3cff */
[----:B------:R-:W3:Y:S01]  /*0420*/  @P1 LDG.E R22, desc[UR8][R10.64+0x1c] ;  /* 0x00001c080a161981 */ /* 0x000ee2000c1e1900 */
[----:B----4-:R-:W-:-:S03]  /*0430*/  @P2 LOP3.LUT R3, R3, R24, RZ, 0x3c, !PT ;  /* 0x0000001803032212 */ /* 0x010fc600078e3cff */
[----:B------:R-:W4:Y:S01]  /*0440*/  @P2 LDG.E R24, desc[UR8][R10.64+0x28] ;  /* 0x000028080a182981 */ /* 0x000f22000c1e1900 */
[----:B------:R-:W-:-:S03]  /*0450*/  @P3 LOP3.LUT R3, R3, R26, RZ, 0x3c, !PT ;  /* 0x0000001a03033212 */ /* 0x000fc600078e3cff */
[----:B------:R-:W3:Y:S01]  /*0460*/  @P6 LDG.E R26, desc[UR8][R10.64+0x88] ;  /* 0x000088080a1a6981 */ /* 0x000ee2000c1e1900 */
[----:B------:R-:W-:Y:S02]  /*0470*/  @P4 LOP3.LUT R3, R3, R28, RZ, 0x3c, !PT ;  /* 0x0000001c03034212 */ /* 0x000fe400078e3cff */
[----:B------:R-:W-:Y:S02]  /*0480*/  @!P0 LOP3.LUT R7, R7, R18, RZ, 0x3c, !PT ;  /* 0x0000001207078212 */ /* 0x000fe400078e3cff */
[----:B------:R-:W3:Y:S01]  /*0490*/  @!P0 LDG.E R18, desc[UR8][R10.64+0x8] ;  /* 0x000008080a128981 */ /* 0x000ee2000c1e1900 */
[----:B------:R-:W-:-:S03]  /*04a0*/  @!P0 LOP3.LUT R4, R4, R17, RZ, 0x3c, !PT ;  /* 0x0000001104048212 */ /* 0x000fc600078e3cff */
[----:B------:R-:W3:Y:S01]  /*04b0*/  @!P0 LDG.E R17, desc[UR8][R10.64+0xc] ;  /* 0x00000c080a118981 */ /* 0x000ee2000c1e1900 */
[----:B------:R-:W-:-:S03]  /*04c0*/  @P5 LOP3.LUT R3, R3, R19, RZ, 0x3c, !PT ;  /* 0x0000001303035212 */ /* 0x000fc600078e3cff */
[----:B------:R-:W3:Y:S01]  /*04d0*/  @P1 LDG.E R19, desc[UR8][R10.64+0x18] ;  /* 0x000018080a131981 */ /* 0x000ee2000c1e1900 */
[----:B--2---:R-:W-:-:S03]  /*04e0*/  @P1 LOP3.LUT R7, R7, R20, RZ, 0x3c, !PT ;  /* 0x0000001407071212 */ /* 0x004fc600078e3cff */
[----:B------:R-:W2:Y:S01]  /*04f0*/  @P3 LDG.E R20, desc[UR8][R10.64+0x3c] ;  /* 0x00003c080a143981 */ /* 0x000ea2000c1e1900 */
[----:B----4-:R-:W-:-:S03]  /*0500*/  @P2 LOP3.LUT R7, R7, R24, RZ, 0x3c, !PT ;  /* 0x0000001807072212 */ /* 0x010fc600078e3cff */
[----:B------:R-:W4:Y:S01]  /*0510*/  @P4 LDG.E R24, desc[UR8][R10.64+0x50] ;  /* 0x000050080a184981 */ /* 0x000f22000c1e1900 */
[----:B---3--:R-:W-:-:S03]  /*0520*/  @!P0 LOP3.LUT R5, R5, R18, RZ, 0x3c, !PT ;  /* 0x0000001205058212 */ /* 0x008fc600078e3cff */
[----:B------:R-:W3:Y:S01]  /*0530*/  @P2 LDG.E R18, desc[UR8][R10.64+0x30] ;  /* 0x000030080a122981 */ /* 0x000ee2000c1e1900 */
[----:B------:R-:W-:-:S03]  /*0540*/  @!P0 LOP3.LUT R2, R2, R17, RZ, 0x3c, !PT ;  /* 0x0000001102028212 */ /* 0x000fc600078e3cff */
[----:B------:R-:W3:Y:S01]  /*0550*/  @P2 LDG.E R17, desc[UR8][R10.64+0x2c] ;  /* 0x00002c080a112981 */ /* 0x000ee2000c1e1900 */
[----:B------:R-:W-:-:S03]  /*0560*/  @P1 LOP3.LUT R4, R4, R19, RZ, 0x3c, !PT ;  /* 0x0000001304041212 */ /* 0x000fc600078e3cff */
[----:B------:R-:W3:Y:S01]  /*0570*/  @P2 LDG.E R19, desc[UR8][R10.64+0x34] ;  /* 0x000034080a132981 */ /* 0x000ee2000c1e1900 */
[----:B------:R-:W-:Y:S02]  /*0580*/  @P1 LOP3.LUT R5, R5, R22, RZ, 0x3c, !PT ;  /* 0x0000001605051212 */ /* 0x000fe400078e3cff */
[----:B------:R-:W-:Y:S01]  /*0590*/  @P1 LOP3.LUT R2, R2, R23, RZ, 0x3c, !PT ;  /* 0x0000001702021212 */ /* 0x000fe200078e3cff */
[----:B------:R-:W3:Y:S04]  /*05a0*/  @P3 LDG.E R22, desc[UR8][R10.64+0x44] ;  /* 0x000044080a163981 */ /* 0x000ee8000c1e1900 */
[----:B------:R-:W3:Y:S01]  /*05b0*/  @P3 LDG.E R23, desc[UR8][R10.64+0x40] ;  /* 0x000040080a173981 */ /* 0x000ee2000c1e1900 */
[----:B--2---:R-:W-:-:S03]  /*05c0*/  @P3 LOP3.LUT R7, R7, R20, RZ, 0x3c, !PT ;  /* 0x0000001407073212 */ /* 0x004fc600078e3cff */
[----:B------:R-:W2:Y:S01]  /*05d0*/  @P5 LDG.E R20, desc[UR8][R10.64+0x64] ;  /* 0x000064080a145981 */ /* 0x000ea2000c1e1900 */
[----:B----4-:R-:W-:-:S03]  /*05e0*/  @P4 LOP3.LUT R7, R7, R24, RZ, 0x3c, !PT ;  /* 0x0000001807074212 */ /* 0x010fc600078e3cff */
[----:B------:R-:W4:Y:S01]  /*05f0*/  @P6 LDG.E R24, desc[UR8][R10.64+0x78] ;  /* 0x000078080a186981 */ /* 0x000f22000c1e1900 */
[----:B---3--:R-:W-:-:S03]  /*0600*/  @P2 LOP3.LUT R5, R5, R18, RZ, 0x3c, !PT ;  /* 0x0000001205052212 */ /* 0x008fc600078e3cff */
[----:B------:R-:W3:Y:S01]  /*0610*/  @P4 LDG.E R18, desc[UR8][R10.64+0x58] ;  /* 0x000058080a124981 */ /* 0x000ee2000c1e1900 */
[----:B------:R-:W-:-:S03]  /*0620*/  @P2 LOP3.LUT R4, R4, R17, RZ, 0x3c, !PT ;  /* 0x0000001104042212 */ /* 0x000fc600078e3cff */
[----:B------:R-:W3:Y:S01]  /*0630*/  @P4 LDG.E R17, desc[UR8][R10.64+0x54] ;  /* 0x000054080a114981 */ /* 0x000ee2000c1e1900 */
[----:B------:R-:W-:-:S03]  /*0640*/  @P2 LOP3.LUT R2, R2, R19, RZ, 0x3c, !PT ;  /* 0x0000001302022212 */ /* 0x000fc600078e3cff */
[----:B------:R-:W3:Y:S01]  /*0650*/  @P4 LDG.E R19, desc[UR8][R10.64+0x5c] ;  /* 0x00005c080a134981 */ /* 0x000ee2000c1e1900 */
[----:B------:R-:W-:Y:S02]  /*0660*/  @P3 LOP3.LUT R5, R5, R22, RZ, 0x3c, !PT ;  /* 0x0000001605053212 */ /* 0x000fe400078e3cff */
[----:B------:R-:W-:Y:S01]  /*0670*/  @P3 LOP3.LUT R2, R2, R25, RZ, 0x3c, !PT ;  /* 0x0000001902023212 */ /* 0x000fe200078e3cff */
[----:B------:R-:W3:Y:S01]  /*0680*/  @P5 LDG.E R22, desc[UR8][R10.64+0x6c] ;  /* 0x00006c080a165981 */ /* 0x000ee2000c1e1900 */
[----:B------:R-:W-:-:S03]  /*0690*/  @P3 LOP3.LUT R4, R4, R23, RZ, 0x3c, !PT ;  /* 0x0000001704043212 */ /* 0x000fc600078e3cff */
[----:B------:R-:W3:Y:S04]  /*06a0*/  @P5 LDG.E R23, desc[UR8][R10.64+0x68] ;  /* 0x000068080a175981 */ /* 0x000ee8000c1e1900 */
[----:B------:R-:W3:Y:S01]  /*06b0*/  @P5 LDG.E R25, desc[UR8][R10.64+0x70] ;  /* 0x000070080a195981 */ /* 0x000ee2000c1e1900 */
[----:B------:R-:W-:Y:S02]  /*06c0*/  LOP3.LUT P0, RZ, R21, 0x80, RZ, 0xc0, !PT ;  /* 0x0000008015ff7812 */ /* 0x000fe4000780c0ff */
[----:B--2---:R-:W-:-:S11]  /*06d0*/  @P5 LOP3.LUT R7, R7, R20, RZ, 0x3c, !PT ;  /* 0x0000001407075212 */ /* 0x004fd600078e3cff */
        /* <DEDUP_REMOVED lines=15> */
[----:B------:R-:W-:Y:S02]  /*07d0*/  @P6 LOP3.LUT R3, R3, R26, RZ, 0x3c, !PT ;  /* 0x0000001a03036212 */ /* 0x000fe400078e3cff */
[----:B--2---:R-:W-:Y:S02]  /*07e0*/  @P0 LOP3.LUT R7, R7, R20, RZ, 0x3c, !PT ;  /* 0x0000001407070212 */ /* 0x004fe400078e3cff */
[----:B----4-:R-:W-:Y:S02]  /*07f0*/  @P0 LOP3.LUT R3, R3, R24, RZ, 0x3c, !PT ;  /* 0x0000001803030212 */ /* 0x010fe400078e3cff */
[----:B---3--:R-:W-:Y:S02]  /*0800*/  @P6 LOP3.LUT R5, R5, R18, RZ, 0x3c, !PT ;  /* 0x0000001205056212 */ /* 0x008fe400078e3cff */
[----:B------:R-:W-:Y:S02]  /*0810*/  @P6 LOP3.LUT R4, R4, R17, RZ, 0x3c, !PT ;  /* 0x0000001104046212 */ /* 0x000fe400078e3cff */
[----:B------:R-:W-:-:S02]  /*0820*/  @P6 LOP3.LUT R2, R2, R19, RZ, 0x3c, !PT ;  /* 0x0000001302026212 */ /* 0x000fc400078e3cff */
[----:B------:R-:W-:Y:S02]  /*0830*/  @P0 LOP3.LUT R5, R5, R22, RZ, 0x3c, !PT ;  /* 0x0000001605050212 */ /* 0x000fe400078e3cff */
[----:B------:R-:W-:Y:S02]  /*0840*/  @P0 LOP3.LUT R4, R4, R23, RZ, 0x3c, !PT ;  /* 0x0000001704040212 */ /* 0x000fe400078e3cff */
[----:B------:R-:W-:Y:S02]  /*0850*/  @P0 LOP3.LUT R2, R2, R25, RZ, 0x3c, !PT ;  /* 0x0000001902020212 */ /* 0x000fe400078e3cff */
[----:B------:R-:W-:-:S13]  /*0860*/  R2P PR, R21.B1, 0x7f ;  /* 0x0000007f15007804 */ /* 0x000fda0000001000 */
[----:B------:R-:W2:Y:S04]  /*0870*/  @P0 LDG.E R18, desc[UR8][R10.64+0xa0] ;  /* 0x0000a0080a120981 */ /* 0x000ea8000c1e1900 */
[----:B------:R-:W3:Y:S04]  /*0880*/  @P0 LDG.E R17, desc[UR8][R10.64+0xa4] ;  /* 0x0000a4080a110981 */ /* 0x000ee8000c1e1900 */
[----:B------:R-:W4:Y:S04]  /*0890*/  @P0 LDG.E R20, desc[UR8][R10.64+0xa8] ;  /* 0x0000a8080a140981 */ /* 0x000f28000c1e1900 */
[----:B------:R-:W4:Y:S04]  /*08a0*/  @P0 LDG.E R19, desc[UR8][R10.64+0xac] ;  /* 0x0000ac080a130981 */ /* 0x000f28000c1e1900 */
[----:B------:R-:W4:Y:S04]  /*08b0*/  @P0 LDG.E R22, desc[UR8][R10.64+0xb0] ;  /* 0x0000b0080a160981 */ /* 0x000f28000c1e1900 */
[----:B------:R-:W4:Y:S04]  /*08c0*/  @P1 LDG.E R24, desc[UR8][R10.64+0xb4] ;  /* 0x0000b4080a181981 */ /* 0x000f28000c1e1900 */
[----:B------:R-:W4:Y:S04]  /*08d0*/  @P1 LDG.E R26, desc[UR8][R10.64+0xbc] ;  /* 0x0000bc080a1a1981 */ /* 0x000f28000c1e1900 */
[----:B------:R-:W4:Y:S04]  /*08e0*/  @P1 LDG.E R23, desc[UR8][R10.64+0xb8] ;  /* 0x0000b8080a171981 */ /* 0x000f28000c1e1900 */
[----:B------:R-:W4:Y:S04]  /*08f0*/  @P1 LDG.E R28, desc[UR8][R10.64+0xc4] ;  /* 0x0000c4080a1c1981 */ /* 0x000f28000c1e1900 */
[----:B------:R-:W4:Y:S01]  /*0900*/  @P1 LDG.E R25, desc[UR8][R10.64+0xc0] ;  /* 0x0000c0080a191981 */ /* 0x000f22000c1e1900 */
[----:B--2---:R-:W-:-:S03]  /*0910*/  @P0 LOP3.LUT R7, R7, R18, RZ, 0x3c, !PT ;  /* 0x0000001207070212 */ /* 0x004fc600078e3cff */
[----:B------:R-:W2:Y:S01]  /*0920*/  @P2 LDG.E R18, desc[UR8][R10.64+0xc8] ;  /* 0x0000c8080a122981 */ /* 0x000ea2000c1e1900 */
[----:B---3--:R-:W-:-:S03]  /*0930*/  @P0 LOP3.LUT R4, R4, R17, RZ, 0x3c, !PT ;  /* 0x0000001104040212 */ /* 0x008fc600078e3cff */
[----:B------:R-:W3:Y:S01]  /*0940*/  @P2 LDG.E R17, desc[UR8][R10.64+0xcc] ;  /* 0x0000cc080a112981 */ /* 0x000ee2000c1e1900 */
[----:B----4-:R-:W-:-:S03]  /*0950*/  @P0 LOP3.LUT R5, R5, R20, RZ, 0x3c, !PT ;  /* 0x0000001405050212 */ /* 0x010fc600078e3cff */
[----:B------:R-:W4:Y:S01]  /*0960*/  @P3 LDG.E R20, desc[UR8][R10.64+0xec] ;  /* 0x0000ec080a143981 */ /* 0x000f22000c1e1900 */
[----:B------:R-:W-:-:S03]  /*0970*/  @P0 LOP3.LUT R2, R2, R19, RZ, 0x3c, !PT ;  /* 0x0000001302020212 */ /* 0x000fc600078e3cff */
[----:B------:R-:W4:Y:S01]  /*0980*/  @P2 LDG.E R19, desc[UR8][R10.64+0xd4] ;  /* 0x0000d4080a132981 */ /* 0x000f22000c1e1900 */
[----:B------:R-:W-:Y:S02]  /*0990*/  @P0 LOP3.LUT R3, R3, R22, RZ, 0x3c, !PT ;  /* 0x0000001603030212 */ /* 0x000fe400078e3cff */
[----:B------:R-:W-:Y:S01]  /*09a0*/  LOP3.LUT P0, RZ, R21, 0x8000, RZ, 0xc0, !PT ;  /* 0x0000800015ff7812 */ /* 0x000fe2000780c0ff */
[----:B------:R-:W4:Y:S01]  /*09b0*/  @P2 LDG.E R22, desc[UR8][R10.64+0xd0] ;  /* 0x0000d0080a162981 */ /* 0x000f22000c1e1900 */
[----:B------:R-:W-:-:S03]  /*09c0*/  @P1 LOP3.LUT R7, R7, R24, RZ, 0x3c, !PT ;  /* 0x0000001807071212 */ /* 0x000fc600078e3cff */
[----:B------:R-:W4:Y:S01]  /*09d0*/  @P3 LDG.E R21, desc[UR8][R10.64+0xe0] ;  /* 0x0000e0080a153981 */ /* 0x000f22000c1e1900 */
[----:B------:R-:W-:-:S03]  /*09e0*/  @P1 LOP3.LUT R5, R5, R26, RZ, 0x3c, !PT ;  /* 0x0000001a05051212 */ /* 0x000fc600078e3cff */
[----:B------:R-:W4:Y:S01]  /*09f0*/  @P2 LDG.E R24, desc[UR8][R10.64+0xd8] ;  /* 0x0000d8080a182981 */ /* 0x000f22000c1e1900 */
[----:B------:R-:W-:-:S03]  /*0a00*/  @P1 LOP3.LUT R4, R4, R23, RZ, 0x3c, !PT ;  /* 0x0000001704041212 */ /* 0x000fc600078e3cff */
[----:B------:R-:W4:Y:S01]  /*0a10*/  @P3 LDG.E R26, desc[UR8][R10.64+0xdc] ;  /* 0x0000dc080a1a3981 */ /* 0x000f22000c1e1900 */
[----:B------:R-:W-:-:S03]  /*0a20*/  @P1 LOP3.LUT R3, R3, R28, RZ, 0x3c, !PT ;  /* 0x0000001c03031212 */ /* 0x000fc600078e3cff */
[----:B------:R-:W4:Y:S04]  /*0a30*/  @P3 LDG.E R28, desc[UR8][R10.64+0xe4] ;  /* 0x0000e4080a1c3981 */ /* 0x000f28000c1e1900 */
[----:B------:R-:W4:Y:S01]  /*0a40*/  @P3 LDG.E R23, desc[UR8][R10.64+0xe8] ;  /* 0x0000e8080a173981 */ /* 0x000f22000c1e1900 */
[----:B--2---:R-:W-:-:S03]  /*0a50*/  @P2 LOP3.LUT R7, R7, R18, RZ, 0x3c, !PT ;  /* 0x0000001207072212 */ /* 0x004fc600078e3cff */
[----:B------:R-:W2:Y:S01]  /*0a60*/  @P4 LDG.E R18, desc[UR8][R10.64+0xf0] ;  /* 0x0000f0080a124981 */ /* 0x000ea2000c1e1900 */
[----:B---3--:R-:W-:Y:S02]  /*0a70*/  @P2 LOP3.LUT R4, R4, R17, RZ, 0x3c, !PT ;  /* 0x0000001104042212 */ /* 0x008fe400078e3cff */
[----:B------:R-:W-:Y:S01]  /*0a80*/  @P1 LOP3.LUT R2, R2, R25, RZ, 0x3c, !PT ;  /* 0x0000001902021212 */ /* 0x000fe200078e3cff */
[----:B------:R-:W3:Y:S03]  /*0a90*/  @P5 LDG.E R17, desc[UR8][R10.64+0x110] ;  /* 0x000110080a115981 */ /* 0x000ee6000c1e1900 */
[----:B----4-:R-:W-:Y:S02]  /*0aa0*/  @P2 LOP3.LUT R2, R2, R19, RZ, 0x3c, !PT ;  /* 0x0000001302022212 */ /* 0x010fe400078e3cff */
[----:B------:R-:W4:Y:S01]  /*0ab0*/  @P4 LDG.E R19, desc[UR8][R10.64+0xf4] ;  /* 0x0000f4080a134981 */ /* 0x000f22000c1e1900 */
        /* <DEDUP_REMOVED lines=12> */
[----:B--2---:R-:W-:-:S03]  /*0b80*/  @P4 LOP3.LUT R7, R7, R18, RZ, 0x3c, !PT ;  /* 0x0000001207074212 */ /* 0x004fc600078e3cff */
[----:B------:R-:W2:Y:S01]  /*0b90*/  @P5 LDG.E R18, desc[UR8][R10.64+0x114] ;  /* 0x000114080a125981 */ /* 0x000ea2000c1e1900 */
[----:B------:R-:W-:-:S03]  /*0ba0*/  @P3 LOP3.LUT R3, R3, R20, RZ, 0x3c, !PT ;  /* 0x0000001403033212 */ /* 0x000fc600078e3cff */
[----:B------:R-:W2:Y:S01]  /*0bb0*/  @P6 LDG.E R20, desc[UR8][R10.64+0x118] ;  /* 0x000118080a146981 */ /* 0x000ea2000c1e1900 */
[----:B----4-:R-:W-:-:S03]  /*0bc0*/  @P4 LOP3.LUT R4, R4, R19, RZ, 0x3c, !PT ;  /* 0x0000001304044212 */ /* 0x010fc600078e3cff */
[----:B------:R-:W4:Y:S01]  /*0bd0*/  @P6 LDG.E R19, desc[UR8][R10.64+0x11c] ;  /* 0x00011c080a136981 */ /* 0x000f22000c1e1900 */
[----:B---3--:R-:W-:-:S03]  /*0be0*/  @P4 LOP3.LUT R5, R5, R22, RZ, 0x3c, !PT ;  /* 0x0000001605054212 */ /* 0x008fc600078e3cff */
[----:B------:R-:W3:Y:S01]  /*0bf0*/  @P6 LDG.E R22, desc[UR8][R10.64+0x120] ;  /* 0x000120080a166981 */ /* 0x000ee2000c1e1900 */
[----:B------:R-:W-:-:S03]  /*0c00*/  @P4 LOP3.LUT R2, R2, R21, RZ, 0x3c, !PT ;  /* 0x0000001502024212 */ /* 0x000fc600078e3cff */
[----:B------:R-:W3:Y:S01]  /*0c10*/  @P0 LDG.E R21, desc[UR8][R10.64+0x130] ;  /* 0x000130080a150981 */ /* 0x000ee2000c1e1900 */
[----:B------:R-:W-:Y:S02]  /*0c20*/  @P4 LOP3.LUT R3, R3, R24, RZ, 0x3c, !PT ;  /* 0x0000001803034212 */ /* 0x000fe400078e3cff */
[----:B------:R-:W-:Y:S01]  /*0c30*/  @P5 LOP3.LUT R2, R2, R17, RZ, 0x3c, !PT ;  /* 0x0000001102025212 */ /* 0x000fe200078e3cff */
[----:B------:R-:W3:Y:S01]  /*0c40*/  @P6 LDG.E R24, desc[UR8][R10.64+0x128] ;  /* 0x000128080a186981 */ /* 0x000ee2000c1e1900 */
[----:B------:R-:W-:-:S03]  /*0c50*/  @P5 LOP3.LUT R7, R7, R26, RZ, 0x3c, !PT ;  /* 0x0000001a07075212 */ /* 0x000fc600078e3cff */
[----:B------:R-:W3:Y:S01]  /*0c60*/  @P6 LDG.E R17, desc[UR8][R10.64+0x124] ;  /* 0x000124080a116981 */ /* 0x000ee2000c1e1900 */
[----:B------:R-:W-:-:S03]  /*0c70*/  @P5 LOP3.LUT R5, R5, R28, RZ, 0x3c, !PT ;  /* 0x0000001c05055212 */ /* 0x000fc600078e3cff */
[----:B------:R-:W3:Y:S01]  /*0c80*/  @P0 LDG.E R26, desc[UR8][R10.64+0x12c] ;  /* 0x00012c080a1a0981 */ /* 0x000ee2000c1e1900 */
[----:B------:R-:W-:-:S03]  /*0c90*/  @P5 LOP3.LUT R4, R4, R23, RZ, 0x3c, !PT ;  /* 0x0000001704045212 */ /* 0x000fc600078e3cff */
[----:B------:R-:W3:Y:S04]  /*0ca0*/  @P0 LDG.E R28, desc[UR8][R10.64+0x13c] ;  /* 0x00013c080a1c0981 */ /* 0x000ee8000c1e1900 */
[----:B------:R-:W3:Y:S01]  /*0cb0*/  @P0 LDG.E R23, desc[UR8][R10.64+0x138] ;  /* 0x000138080a170981 */ /* 0x000ee2000c1e1900 */
[----:B--2---:R-:W-:-:S03]  /*0cc0*/  @P5 LOP3.LUT R3, R3, R18, RZ, 0x3c, !PT ;  /* 0x0000001203035212 */ /* 0x004fc600078e3cff */
[----:B------:R-:W2:Y:S01]  /*0cd0*/  @P0 LDG.E R18, desc[UR8][R10.64+0x134] ;  /* 0x000134080a120981 */ /* 0x000ea2000c1e1900 */
[----:B------:R-:W-:-:S04]  /*0ce0*/  UIADD3 UR4, UPT, UPT, UR4, 0x10, URZ ;  /* 0x0000001004047890 */ /* 0x000fc8000fffe0ff */
[----:B------:R-:W-:Y:S01]  /*0cf0*/  UISETP.NE.AND UP0, UPT, UR4, 0x20, UPT ;  /* 0x000000200400788c */ /* 0x000fe2000bf05270 */
[----:B------:R-:W-:Y:S02]  /*0d00*/  @P6 LOP3.LUT R7, R7, R20, RZ, 0x3c, !PT ;  /* 0x0000001407076212 */ /* 0x000fe400078e3cff */
[----:B----4-:R-:W-:Y:S02]  /*0d10*/  @P6 LOP3.LUT R4, R4, R19, RZ, 0x3c, !PT ;  /* 0x0000001304046212 */ /* 0x010fe400078e3cff */
[----:B---3--:R-:W-:Y:S02]  /*0d20*/  @P6 LOP3.LUT R5, R5, R22, RZ, 0x3c, !PT ;  /* 0x0000001605056212 */ /* 0x008fe400078e3cff */
[----:B------:R-:W-:Y:S02]  /*0d30*/  @P0 LOP3.LUT R4, R4, R21, RZ, 0x3c, !PT ;  /* 0x0000001504040212 */ /* 0x000fe400078e3cff */
[----:B------:R-:W-:Y:S02]  /*0d40*/  @P6 LOP3.LUT R3, R3, R24, RZ, 0x3c, !PT ;  /* 0x0000001803036212 */ /* 0x000fe400078e3cff */
[----:B------:R-:W-:-:S02]  /*0d50*/  @P6 LOP3.LUT R2, R2, R17, RZ, 0x3c, !PT ;  /* 0x0000001102026212 */ /* 0x000fc400078e3cff */
[----:B------:R-:W-:Y:S02]  /*0d60*/  @P0 LOP3.LUT R7, R7, R26, RZ, 0x3c, !PT ;  /* 0x0000001a07070212 */ /* 0x000fe400078e3cff */
[----:B------:R-:W-:Y:S02]  /*0d70*/  @P0 LOP3.LUT R3, R3, R28, RZ, 0x3c, !PT ;  /* 0x0000001c03030212 */ /* 0x000fe400078e3cff */
[----:B------:R-:W-:Y:S02]  /*0d80*/  @P0 LOP3.LUT R2, R2, R23, RZ, 0x3c, !PT ;  /* 0x0000001702020212 */ /* 0x000fe400078e3cff */
[----:B--2---:R-:W-:Y:S01]  /*0d90*/  @P0 LOP3.LUT R5, R5, R18, RZ, 0x3c, !PT ;  /* 0x0000001205050212 */ /* 0x004fe200078e3cff */
[----:B------:R-:W-:Y:S06]  /*0da0*/  BRA.U UP0, `(.L_x_4) ;  /* 0xfffffff500487547 */ /* 0x000fec000b83ffff */
[----:B------:R-:W-:-:S05]  /*0db0*/  VIADD R0, R0, 0x1 ;  /* 0x0000000100007836 */ /* 0x000fca0000000000 */
[----:B------:R-:W-:-:S13]  /*0dc0*/  ISETP.NE.AND P0, PT, R0, 0x5, PT ;  /* 0x000000050000780c */ /* 0x000fda0003f05270 */
[----:B------:R-:W-:Y:S05]  /*0dd0*/  @P0 BRA `(.L_x_5) ;  /* 0xfffffff400300947 */ /* 0x000fea000383ffff */
[----:B------:R-:W-:Y:S01]  /*0de0*/  LOP3.LUT R0, R12, 0x3, RZ, 0xc0, !PT ;  /* 0x000000030c007812 */ /* 0x000fe200078ec0ff */
[----:B------:R1:W-:Y:S03]  /*0df0*/  STL [R1+0x4], R7 ;  /* 0x0000040701007387 */ /* 0x0003e60000100800 */
[----:B------:R-:W-:Y:S01]  /*0e00*/  ISETP.NE.U32.AND P0, PT, R0, 0x1, PT ;  /* 0x000000010000780c */ /* 0x000fe20003f05070 */
[----:B------:R1:W-:Y:S03]  /*0e10*/  STL.64 [R1+0x8], R4 ;  /* 0x0000080401007387 */ /* 0x0003e60000100a00 */
[----:B------:R-:W-:Y:S01]  /*0e20*/  ISETP.NE.AND.EX P0, PT, RZ, RZ, PT, P0 ;  /* 0x000000ffff00720c */ /* 0x000fe20003f05300 */
[----:B------:R1:W-:-:S12]  /*0e30*/  STL.64 [R1+0x10], R2 ;  /* 0x0000100201007387 */ /* 0x0003d80000100a00 */
[----:B-1----:R-:W-:Y:S05]  /*0e40*/  @!P0 BRA `(.L_x_3) ;  /* 0x0000001800088947 */ /* 0x002fea0003800000 */
[----:B------:R-:W-:Y:S01]  /*0e50*/  UMOV UR4, URZ ;  /* 0x000000ff00047c82 */ /* 0x000fe20008000000 */
[----:B------:R-:W-:Y:S01]  /*0e60*/  UMOV UR5, URZ ;  /* 0x000000ff00057c82 */ /* 0x000fe20008000000 */
[----:B------:R-:W-:Y:S02]  /*0e70*/  IMAD.MOV.U32 R0, RZ, RZ, RZ ;  /* 0x000000ffff007224 */ /* 0x000fe400078e00ff */
[----:B------:R-:W-:Y:S02]  /*0e80*/  IMAD.MOV.U32 R7, RZ, RZ, RZ ;  /* 0x000000ffff077224 */ /* 0x000fe400078e00ff */
[----:B------:R-:W-:Y:S02]  /*0e90*/  IMAD.U32 R3, RZ, RZ, UR4 ;  /* 0x00000004ff037e24 */ /* 0x000fe4000f8e00ff */
[----:B------:R-:W-:Y:S02]  /*0ea0*/  IMAD.U32 R2, RZ, RZ, UR5 ;  /* 0x00000005ff027e24 */ /* 0x000fe4000f8e00ff */
[----:B------:R-:W-:-:S02]  /*0eb0*/  IMAD.U32 R5, RZ, RZ, UR4 ;  /* 0x00000004ff057e24 */ /* 0x000fc4000f8e00ff */
[----:B------:R-:W-:-:S07]  /*0ec0*/  IMAD.U32 R4, RZ, RZ, UR5 ;  /* 0x00000005ff047e24 */ /* 0x000fce000f8e00ff */
.L_x_7:
[----:B------:R-:W-:-:S06]  /*0ed0*/  IMAD R16, R0, 0x4, R1 ;  /* 0x0000000400107824 */ /* 0x000fcc00078e0201 */
[----:B------:R-:W5:Y:S01]  /*0ee0*/  LDL R16, [R16+0x4] ;  /* 0x0000040010107983 */ /* 0x000f620000100800 */
[----:B------:R-:W-:-:S05]  /*0ef0*/  UMOV UR4, URZ ;  /* 0x000000ff00047c82 */ /* 0x000fca0008000000 */
.L_x_6:
        /* <DEDUP_REMOVED lines=183> */
[----:B-1----:R-:W-:Y:S05]  /*1a70*/  @P0 BRA `(.L_x_3) ;  /* 0x0000000800fc0947 */ /* 0x002fea0003800000 */
        /* <DEDUP_REMOVED lines=8> */
.L_x_9:
[----:B------:R-:W-:-:S06]  /*1b00*/  IMAD R16, R0, 0x4, R1 ;  /* 0x0000000400107824 */ /* 0x000fcc00078e0201 */
[----:B------:R-:W5:Y:S01]  /*1b10*/  LDL R16, [R16+0x4] ;  /* 0x0000040010107983 */ /* 0x000f620000100800 */
[----:B------:R-:W-:-:S05]  /*1b20*/  UMOV UR4, URZ ;  /* 0x000000ff00047c82 */ /* 0x000fca0008000000 */
.L_x_8:
        /* <DEDUP_REMOVED lines=177> */
[----:B------:R1:W-:Y:S04]  /*2640*/  STL [R1+0x4], R7 ;  /* 0x0000040701007387 */ /* 0x0003e80000100800 */
[----:B------:R1:W-:Y:S04]  /*2650*/  STL.64 [R1+0x8], R4 ;  /* 0x0000080401007387 */ /* 0x0003e80000100a00 */
[----:B------:R1:W-:Y:S02]  /*2660*/  STL.64 [R1+0x10], R2 ;  /* 0x0000100201007387 */ /* 0x0003e40000100a00 */
.L_x_3:
[----:B------:R-:W-:Y:S05]  /*2670*/  BSYNC.RECONVERGENT B1 ;  /* 0x0000000000017941 */ /* 0x000fea0003800200 */
.L_x_2:
[C---:B------:R-:W-:Y:S01]  /*2680*/  ISETP.GT.U32.AND P0, PT, R12.reuse, 0x3, PT ;  /* 0x000000030c00780c */ /* 0x040fe20003f04070 */
[----:B------:R-:W-:Y:S01]  /*2690*/  VIADD R13, R13, 0x1 ;  /* 0x000000010d0d7836 */ /* 0x000fe20000000000 */
[--C-:B------:R-:W-:Y:S02]  /*26a0*/  SHF.R.U64 R12, R12, 0x2, R15.reuse ;  /* 0x000000020c0c7819 */ /* 0x100fe4000000120f */
[----:B------:R-:W-:Y:S02]  /*26b0*/  ISETP.GT.U32.AND.EX P0, PT, R15, RZ, PT, P0 ;  /* 0x000000ff0f00720c */ /* 0x000fe40003f04100 */
[----:B------:R-:W-:-:S11]  /*26c0*/  SHF.R.U32.HI R15, RZ, 0x2, R15 ;  /* 0x00000002ff0f7819 */ /* 0x000fd6000001160f */
[----:B------:R-:W-:Y:S05]  /*26d0*/  @P0 BRA `(.L_x_10) ;  /* 0xffffffd800c40947 */ /* 0x000fea000383ffff */
.L_x_1:
[----:B------:R-:W-:Y:S05]  /*26e0*/  BSYNC.RECONVERGENT B0 ;  /* 0x0000000000007941 */ /* 0x000fea0003800200 */
.L_x_0:
[----:B------:R-:W2:Y:S01]  /*26f0*/  LDCU.64 UR6, c[0x0][0x390] ;  /* 0x00007200ff0677ac */ /* 0x000ea20008000a00 */
[----:B------:R-:W-:Y:S02]  /*2700*/  CS2R R8, SRZ ;  /* 0x0000000000087805 */ /* 0x000fe4000001ff00 */
[----:B------:R-:W-:Y:S01]  /*2710*/  CS2R R10, SRZ ;  /* 0x00000000000a7805 */ /* 0x000fe2000001ff00 */
[----:B--2---:R-:W-:-:S04]  /*2720*/  UISETP.NE.U32.AND UP0, UPT, UR6, URZ, UPT ;  /* 0x000000ff0600728c */ /* 0x004fc8000bf05070 */
[----:B------:R-:W-:-:S09]  /*2730*/  UISETP.NE.AND.EX UP0, UPT, UR7, URZ, UPT, UP0 ;  /* 0x000000ff0700728c */ /* 0x000fd2000bf05300 */
[----:B------:R-:W-:Y:S05]  /*2740*/  BRA.U !UP0, `(.L_x_11) ;  /* 0x00000009085c7547 */ /* 0x000fea000b800000 */
[----:B------:R-:W-:Y:S01]  /*2750*/  UISETP.GE.U32.AND UP0, UPT, UR6, 0x4, UPT ;  /* 0x000000040600788c */ /* 0x000fe2000bf06070 */
[----:B------:R-:W-:Y:S01]  /*2760*/  IMAD.MOV.U32 R0, RZ, RZ, RZ ;  /* 0x000000ffff007224 */ /* 0x000fe200078e00ff */
[----:B------:R-:W-:Y:S01]  /*2770*/  ULOP3.LUT UR10, UR6, 0x3, URZ, 0xc0, !UPT ;  /* 0x00000003060a7892 */ /* 0x000fe2000f8ec0ff */
[----:B------:R-:W-:Y:S01]  /*2780*/  IMAD.MOV.U32 R8, RZ, RZ, RZ ;  /* 0x000000ffff087224 */ /* 0x000fe200078e00ff */
[----:B------:R-:W-:Y:S01]  /*2790*/  UISETP.GE.U32.AND.EX UP0, UPT, UR7, URZ, UPT, UP0 ;  /* 0x000000ff0700728c */ /* 0x000fe2000bf06100 */
[----:B------:R-:W-:-:S08]  /*27a0*/  UMOV UR4, URZ ;  /* 0x000000ff00047c82 */ /* 0x000fd00008000000 */
[----:B------:R-:W-:Y:S05]  /*27b0*/  BRA.U !UP0, `(.L_x_12) ;  /* 0x0000000508a07547 */ /* 0x000fea000b800000 */
[----:B------:R-:W2:Y:S01]  /*27c0*/  LDC.64 R10, c[0x0][0x398] ;  /* 0x0000e600ff0a7b82 */ /* 0x000ea20000000a00 */
[----:B------:R-:W-:Y:S01]  /*27d0*/  IMAD.MOV.U32 R0, RZ, RZ, RZ ;  /* 0x000000ffff007224 */ /* 0x000fe200078e00ff */
[----:B------:R-:W3:Y:S01]  /*27e0*/  LDCU UR7, c[0x0][0x394] ;  /* 0x00007280ff0777ac */ /* 0x000ee20008000800 */
[----:B------:R-:W-:Y:S01]  /*27f0*/  ULOP3.LUT UR5, UR6, 0xfffffffc, URZ, 0xc0, !UPT ;  /* 0xfffffffc06057892 */ /* 0x000fe2000f8ec0ff */
[----:B--2---:R-:W-:Y:S02]  /*2800*/  LOP3.LUT R10, R10, 0xaad26b49, RZ, 0x3c, !PT ;  /* 0xaad26b490a0a7812 */ /* 0x004fe400078e3cff */
[----:B0-----:R-:W-:-:S03]  /*2810*/  LOP3.LUT R6, R11, 0xf7dcefdd, RZ, 0x3c, !PT ;  /* 0xf7dcefdd0b067812 */ /* 0x001fc600078e3cff */
[----:B------:R-:W-:-:S04]  /*2820*/  IMAD R9, R10, 0x4182bed5, RZ ;  /* 0x4182bed50a097824 */ /* 0x000fc800078e02ff */
[----:B------:R-:W-:-:S04]  /*2830*/  IMAD R6, R6, -0x658354e5, R9 ;  /* 0x9a7cab1b06067824 */ /* 0x000fc800078e0209 */
[----:B---3--:R-:W-:-:S07]  /*2840*/  VIADD R9, R6, 0x7b0fdd ;  /* 0x007b0fdd06097836 */ /* 0x008fce0000000000 */
.L_x_24:
[----:B------:R-:W-:Y:S01]  /*2850*/  SHF.R.U32.HI R6, RZ, 0x2, R7 ;  /* 0x00000002ff067819 */ /* 0x000fe20000011607 */
[----:B------:R-:W-:Y:S01]  /*2860*/  IMAD.MOV.U32 R11, RZ, RZ, R4 ;  /* 0x000000ffff0b7224 */ /* 0x000fe200078e0004 */
[----:B------:R-:W-:Y:S01]  /*2870*/  UIADD3 UR5, UP0, UPT, UR5, -0x4, URZ ;  /* 0xfffffffc05057890 */ /* 0x000fe2000ff1e0ff */
[----:B------:R-:W-:Y:S01]  /*2880*/  IMAD.MOV.U32 R13, RZ, RZ, R5 ;  /* 0x000000ffff0d7224 */ /* 0x000fe200078e0005 */
[----:B------:R-:W-:Y:S01]  /*2890*/  LOP3.LUT R6, R6, R7, RZ, 0x3c, !PT ;  /* 0x0000000706067212 */ /* 0x000fe200078e3cff */
[----:B-1----:R-:W-:Y:S01]  /*28a0*/  IMAD.SHL.U32 R7, R3, 0x10, RZ ;  /* 0x0000001003077824 */ /* 0x002fe200078e00ff */
[----:B------:R-:W-:Y:S01]  /*28b0*/  SHF.R.U32.HI R10, RZ, 0x2, R11 ;  /* 0x00000002ff0a7819 */ /* 0x000fe2000001160b */
[----:B------:R-:W-:Y:S01]  /*28c0*/  UIADD3.X UR7, UPT, UPT, UR7, -0x1, URZ, UP0, !UPT ;  /* 0xffffffff07077890 */ /* 0x000fe200087fe4ff */
[----:B------:R-:W-:Y:S01]  /*28d0*/  BSSY.RECONVERGENT B0, `(.L_x_13) ;  /* 0x000001d000007945 */ /* 0x000fe20003800200 */
[----:B------:R-:W-:Y:S01]  /*28e0*/  IMAD.SHL.U32 R4, R6, 0x2, RZ ;  /* 0x0000000206047824 */ /* 0x000fe200078e00ff */
[----:B------:R-:W-:Y:S01]  /*28f0*/  LOP3.LUT R10, R10, R11, RZ, 0x3c, !PT ;  /* 0x0000000b0a0a7212 */ /* 0x000fe200078e3cff */
[----:B------:R-:W-:-:S03]  /*2900*/  UISETP.NE.U32.AND UP0, UPT, UR5, URZ, UPT ;  /* 0x000000ff0500728c */ /* 0x000fc6000bf05070 */
[----:B------:R-:W-:Y:S01]  /*2910*/  LOP3.LUT R4, R6, R4, R7, 0x96, !PT ;  /* 0x0000000406047212 */ /* 0x000fe200078e9607 */
[----:B------:R-:W-:Y:S01]  /*2920*/  IMAD.SHL.U32 R6, R10, 0x2, RZ ;  /* 0x000000020a067824 */ /* 0x000fe200078e00ff */
[----:B------:R-:W-:Y:S02]  /*2930*/  UISETP.NE.AND.EX UP0, UPT, UR7, URZ, UPT, UP0 ;  /* 0x000000ff0700728c */ /* 0x000fe4000bf05300 */
[----:B------:R-:W-:-:S05]  /*2940*/  LOP3.LUT R4, R4, R3, RZ, 0x3c, !PT ;  /* 0x0000000304047212 */ /* 0x000fca00078e3cff */
[----:B------:R-:W-:-:S05]  /*2950*/  IMAD.SHL.U32 R7, R4, 0x10, RZ ;  /* 0x0000001004077824 */ /* 0x000fca00078e00ff */
[----:B------:R-:W-:Y:S01]  /*2960*/  LOP3.LUT R11, R10, R6, R7, 0x96, !PT ;  /* 0x000000060a0b7212 */ /* 0x000fe200078e9607 */
[----:B------:R-:W-:Y:S01]  /*2970*/  IMAD.MOV.U32 R6, RZ, RZ, R9 ;  /* 0x000000ffff067224 */ /* 0x000fe200078e0009 */
[----:B------:R-:W-:Y:S01]  /*2980*/  IADD3 R7, PT, PT, R9, -0x10974f, R4 ;  /* 0xffef68b109077810 */ /* 0x000fe20007ffe004 */
[----:B------:R-:W-:Y:S01]  /*2990*/  IMAD.MOV.U32 R9, RZ, RZ, 0x2f800000 ;  /* 0x2f800000ff097424 */ /* 0x000fe200078e00ff */
[----:B------:R-:W-:Y:S02]  /*29a0*/  LOP3.LUT R5, R11, R4, RZ, 0x3c, !PT ;  /* 0x000000040b057212 */ /* 0x000fe400078e3cff */
[----:B------:R-:W-:Y:S02]  /*29b0*/  I2FP.F32.U32 R10, R7 ;  /* 0x00000007000a7245 */ /* 0x000fe40000201000 */
[----:B------:R-:W-:-:S03]  /*29c0*/  IADD3 R7, PT, PT, R6, -0xb0f8a, R5 ;  /* 0xfff4f07606077810 */ /* 0x000fc60007ffe005 */
[----:B------:R-:W-:Y:S01]  /*29d0*/  FFMA R11, R10, R9, 1.1641532182693481445e-10 ;  /* 0x2f0000000a0b7423 */ /* 0x000fe20000000009 */
[----:B------:R-:W-:-:S04]  /*29e0*/  I2FP.F32.U32 R10, R7 ;  /* 0x00000007000a7245 */ /* 0x000fc80000201000 */
[----:B------:R-:W-:Y:S01]  /*29f0*/  FSETP.GEU.AND P0, PT, R11, 0.25, PT ;  /* 0x3e8000000b00780b */ /* 0x000fe20003f0e000 */
[----:B------:R-:W-:-:S05]  /*2a00*/  FFMA R10, R10, R9, 1.1641532182693481445e-10 ;  /* 0x2f0000000a0a7423 */ /* 0x000fca0000000009 */
[----:B------:R-:W-:-:S07]  /*2a10*/  FSETP.GEU.AND P1, PT, R10, 0.25, PT ;  /* 0x3e8000000a00780b */ /* 0x000fce0003f2e000 */
[----:B------:R-:W-:Y:S01]  /*2a20*/  @!P0 VIADD R8, R8, 0xffffffff ;  /* 0xffffffff08088836 */ /* 0x000fe20000000000 */
[----:B------:R-:W-:Y:S06]  /*2a30*/  @!P0 BRA `(.L_x_14) ;  /* 0x0000000000188947 */ /* 0x000fec0003800000 */
[----:B------:R-:W-:-:S04]  /*2a40*/  FSETP.GEU.AND P0, PT, R11, 0.5, PT ;  /* 0x3f0000000b00780b */ /* 0x000fc80003f0e000 */
[----:B------:R-:W-:-:S09]  /*2a50*/  FSETP.GEU.AND P2, PT, R11, 0.75, P0 ;  /* 0x3f4000000b00780b */ /* 0x000fd2000074e000 */
[----:B------:R-:W-:Y:S02]  /*2a60*/  @P0 VIADD R7, R0, 0x1 ;  /* 0x0000000100070836 */ /* 0x000fe40000000000 */
[----:B------:R-:W-:Y:S02]  /*2a70*/  @!P0 VIADD R8, R8, 0x1 ;  /* 0x0000000108088836 */ /* 0x000fe40000000000 */
[----:B------:R-:W-:-:S04]  /*2a80*/  @P2 VIADD R7, R0, 0xffffffff ;  /* 0xffffffff00072836 */ /* 0x000fc80000000000 */
[----:B------:R-:W-:-:S07]  /*2a90*/  @P0 IMAD.MOV.U32 R0, RZ, RZ, R7 ;  /* 0x000000ffff000224 */ /* 0x000fce00078e0007 */
.L_x_14:
[----:B------:R-:W-:Y:S05]  /*2aa0*/  BSYNC.RECONVERGENT B0 ;  /* 0x0000000000007941 */ /* 0x000fea0003800200 */
.L_x_13:
[----:B------:R-:W-:Y:S01]  /*2ab0*/  BSSY.RECONVERGENT B0, `(.L_x_15) ;  /* 0x000000c000007945 */ /* 0x000fe20003800200 */
[----:B------:R-:W-:Y:S02]  /*2ac0*/  IMAD.MOV.U32 R12, RZ, RZ, R2 ;  /* 0x000000ffff0c7224 */ /* 0x000fe400078e0002 */
[----:B------:R-:W-:Y:S01]  /*2ad0*/  IMAD.MOV.U32 R7, RZ, RZ, R3 ;  /* 0x000000ffff077224 */ /* 0x000fe200078e0003 */
[----:B------:R-:W-:Y:S06]  /*2ae0*/  @!P1 BRA `(.L_x_16) ;  /* 0x00000000001c9947 */ /* 0x000fec0003800000 */
[----:B------:R-:W-:-:S04]  /*2af0*/  FSETP.GEU.AND P0, PT, R10, 0.5, PT ;  /* 0x3f0000000a00780b */ /* 0x000fc80003f0e000 */
[----:B------:R-:W-:-:S09]  /*2b00*/  FSETP.GEU.AND P1, PT, R10, 0.75, P0 ;  /* 0x3f4000000a00780b */ /* 0x000fd2000072e000 */
[----:B------:R-:W-:Y:S02]  /*2b10*/  @P0 VIADD R2, R0, 0x1 ;  /* 0x0000000100020836 */ /* 0x000fe40000000000 */
[----:B------:R-:W-:Y:S02]  /*2b20*/  @!P0 VIADD R8, R8, 0x1 ;  /* 0x0000000108088836 */ /* 0x000fe40000000000 */
[----:B------:R-:W-:-:S04]  /*2b30*/  @P1 VIADD R2, R0, 0xffffffff ;  /* 0xffffffff00021836 */ /* 0x000fc80000000000 */
[----:B------:R-:W-:Y:S01]  /*2b40*/  @P0 IMAD.MOV.U32 R0, RZ, RZ, R2 ;  /* 0x000000ffff000224 */ /* 0x000fe200078e0002 */
[----:B------:R-:W-:Y:S06]  /*2b50*/  BRA `(.L_x_17) ;  /* 0x0000000000047947 */ /* 0x000fec0003800000 */
.L_x_16:
[----:B------:R-:W-:-:S07]  /*2b60*/  VIADD R8, R8, 0xffffffff ;  /* 0xffffffff08087836 */ /* 0x000fce0000000000 */
.L_x_17:
[----:B------:R-:W-:Y:S05]  /*2b70*/  BSYNC.RECONVERGENT B0 ;  /* 0x0000000000007941 */ /* 0x000fea0003800200 */
.L_x_15:
[----:B------:R-:W-:Y:S01]  /*2b80*/  SHF.R.U32.HI R2, RZ, 0x2, R13 ;  /* 0x00000002ff027819 */ /* 0x000fe2000001160d */
[----:B------:R-:W-:Y:S01]  /*2b90*/  IMAD.SHL.U32 R3, R5, 0x10, RZ ;  /* 0x0000001005037824 */ /* 0x000fe200078e00ff */
[----:B------:R-:W-:Y:S02]  /*2ba0*/  BSSY.RECONVERGENT B0, `(.L_x_18) ;  /* 0x0000012000007945 */ /* 0x000fe40003800200 */
[----:B------:R-:W-:-:S05]  /*2bb0*/  LOP3.LUT R2, R2, R13, RZ, 0x3c, !PT ;  /* 0x0000000d02027212 */ /* 0x000fca00078e3cff */
[----:B------:R-:W-:-:S05]  /*2bc0*/  IMAD.SHL.U32 R10, R2, 0x2, RZ ;  /* 0x00000002020a7824 */ /* 0x000fca00078e00ff */
[----:B------:R-:W-:-:S04]  /*2bd0*/  LOP3.LUT R2, R2, R10, R3, 0x96, !PT ;  /* 0x0000000a02027212 */ /* 0x000fc800078e9603 */
[----:B------:R-:W-:-:S04]  /*2be0*/  LOP3.LUT R2, R2, R5, RZ, 0x3c, !PT ;  /* 0x0000000502027212 */ /* 0x000fc800078e3cff */
[----:B------:R-:W-:-:S04]  /*2bf0*/  IADD3 R3, PT, PT, R6, -0x587c5, R2 ;  /* 0xfffa783b06037810 */ /* 0x000fc80007ffe002 */
[----:B------:R-:W-:-:S05]  /*2c00*/  I2FP.F32.U32 R10, R3 ;  /* 0x00000003000a7245 */ /* 0x000fca0000201000 */
[----:B------:R-:W-:-:S05]  /*2c10*/  FFMA R10, R10, R9, 1.1641532182693481445e-10 ;  /* 0x2f0000000a0a7423 */ /* 0x000fca0000000009 */
[----:B------:R-:W-:-:S13]  /*2c20*/  FSETP.GEU.AND P0, PT, R10, 0.25, PT ;  /* 0x3e8000000a00780b */ /* 0x000fda0003f0e000 */
[----:B------:R-:W-:Y:S05]  /*2c30*/  @!P0 BRA `(.L_x_19) ;  /* 0x00000000001c8947 */ /* 0x000fea0003800000 */
[----:B------:R-:W-:-:S04]  /*2c40*/  FSETP.GEU.AND P0, PT, R10, 0.5, PT ;  /* 0x3f0000000a00780b */ /* 0x000fc80003f0e000 */
[----:B------:R-:W-:-:S09]  /*2c50*/  FSETP.GEU.AND P1, PT, R10, 0.75, P0 ;  /* 0x3f4000000a00780b */ /* 0x000fd2000072e000 */
[----:B------:R-:W-:Y:S02]  /*2c60*/  @P0 VIADD R3, R0, 0x1 ;  /* 0x0000000100030836 */ /* 0x000fe40000000000 */
[----:B------:R-:W-:Y:S02]  /*2c70*/  @!P0 VIADD R8, R8, 0x1 ;  /* 0x0000000108088836 */ /* 0x000fe40000000000 */
[----:B------:R-:W-:-:S04]  /*2c80*/  @P1 VIADD R3, R0, 0xffffffff ;  /* 0xffffffff00031836 */ /* 0x000fc80000000000 */
[----:B------:R-:W-:Y:S01]  /*2c90*/  @P0 IMAD.MOV.U32 R0, RZ, RZ, R3 ;  /* 0x000000ffff000224 */ /* 0x000fe200078e0003 */
[----:B------:R-:W-:Y:S06]  /*2ca0*/  BRA `(.L_x_20) ;  /* 0x0000000000047947 */ /* 0x000fec0003800000 */
.L_x_19:
[----:B------:R-:W-:-:S07]  /*2cb0*/  VIADD R8, R8, 0xffffffff ;  /* 0xffffffff08087836 */ /* 0x000fce0000000000 */
.L_x_20:
[----:B------:R-:W-:Y:S05]  /*2cc0*/  BSYNC.RECONVERGENT B0 ;  /* 0x0000000000007941 */ /* 0x000fea0003800200 */
.L_x_18:
[----:B------:R-:W-:Y:S01]  /*2cd0*/  SHF.R.U32.HI R3, RZ, 0x2, R12 ;  /* 0x00000002ff037819 */ /* 0x000fe2000001160c */
[----:B------:R-:W-:Y:S01]  /*2ce0*/  IMAD.SHL.U32 R10, R2, 0x10, RZ ;  /* 0x00000010020a7824 */ /* 0x000fe200078e00ff */
[----:B------:R-:W-:Y:S02]  /*2cf0*/  BSSY.RECONVERGENT B0, `(.L_x_21) ;  /* 0x0000012000007945 */ /* 0x000fe40003800200 */
[----:B------:R-:W-:-:S05]  /*2d00*/  LOP3.LUT R3, R3, R12, RZ, 0x3c, !PT ;  /* 0x0000000c03037212 */ /* 0x000fca00078e3cff */
[----:B------:R-:W-:-:S05]  /*2d10*/  IMAD.SHL.U32 R11, R3, 0x2, RZ ;  /* 0x00000002030b7824 */ /* 0x000fca00078e00ff */
[----:B------:R-:W-:-:S04]  /*2d20*/  LOP3.LUT R3, R3, R11, R10, 0x96, !PT ;  /* 0x0000000b03037212 */ /* 0x000fc800078e960a */
[----:B------:R-:W-:-:S05]  /*2d30*/  LOP3.LUT R3, R3, R2, RZ, 0x3c, !PT ;  /* 0x0000000203037212 */ /* 0x000fca00078e3cff */
[----:B------:R-:W-:-:S05]  /*2d40*/  IMAD.IADD R10, R6, 0x1, R3 ;  /* 0x00000001060a7824 */ /* 0x000fca00078e0203 */
        /* <DEDUP_REMOVED lines=11> */
.L_x_22:
[----:B------:R-:W-:-:S07]  /*2e00*/  VIADD R8, R8, 0xffffffff ;  /* 0xffffffff08087836 */ /* 0x000fce0000000000 */
.L_x_23:
[----:B------:R-:W-:Y:S05]  /*2e10*/  BSYNC.RECONVERGENT B0 ;  /* 0x0000000000007941 */ /* 0x000fea0003800200 */
.L_x_21:
[----:B------:R-:W-:Y:S01]  /*2e20*/  VIADD R9, R6, 0x161f14 ;  /* 0x00161f1406097836 */ /* 0x000fe20000000000 */
[----:B------:R-:W-:Y:S06]  /*2e30*/  BRA.U UP0, `(.L_x_24) ;  /* 0xfffffff900847547 */ /* 0x000fec000b83ffff */
.L_x_12:
[----:B------:R-:W-:-:S04]  /*2e40*/  UISETP.NE.U32.AND UP0, UPT, UR10, URZ, UPT ;  /* 0x000000ff0a00728c */ /* 0x000fc8000bf05070 */
[----:B------:R-:W-:-:S09]  /*2e50*/  UISETP.NE.AND.EX UP0, UPT, UR4, URZ, UPT, UP0 ;  /* 0x000000ff0400728c */ /* 0x000fd2000bf05300 */
[----:B------:R-:W-:Y:S05]  /*2e60*/  BRA.U !UP0, `(.L_x_25) ;  /* 0x0000000108887547 */ /* 0x000fea000b800000 */
[----:B0-----:R-:W-:-:S07]  /*2e70*/  VIADD R6, R6, 0x587c5 ;  /* 0x000587c506067836 */ /* 0x001fce0000000000 */
.L_x_29:
[----:B------:R-:W-:Y:S01]  /*2e80*/  SHF.R.U32.HI R10, RZ, 0x2, R7 ;  /* 0x00000002ff0a7819 */ /* 0x000fe20000011607 */
[----:B------:R-:W-:Y:S01]  /*2e90*/  UIADD3 UR10, UP0, UPT, UR10, -0x1, URZ ;  /* 0xffffffff0a0a7890 */ /* 0x000fe2000ff1e0ff */
[----:B------:R-:W-:Y:S02]  /*2ea0*/  BSSY.RECONVERGENT B0, `(.L_x_26) ;  /* 0x000001c000007945 */ /* 0x000fe40003800200 */
[----:B------:R-:W-:Y:S01]  /*2eb0*/  LOP3.LUT R10, R10, R7, RZ, 0x3c, !PT ;  /* 0x000000070a0a7212 */ /* 0x000fe200078e3cff */
[----:B-1----:R-:W-:Y:S01]  /*2ec0*/  IMAD.SHL.U32 R7, R3, 0x10, RZ ;  /* 0x0000001003077824 */ /* 0x002fe200078e00ff */
[----:B------:R-:W-:Y:S02]  /*2ed0*/  UIADD3.X UR4, UPT, UPT, UR4, -0x1, URZ, UP0, !UPT ;  /* 0xffffffff04047890 */ /* 0x000fe400087fe4ff */
[----:B------:R-:W-:Y:S01]  /*2ee0*/  UISETP.NE.U32.AND UP0, UPT, UR10, URZ, UPT ;  /* 0x000000ff0a00728c */ /* 0x000fe2000bf05070 */
[----:B------:R-:W-:-:S03]  /*2ef0*/  IMAD.SHL.U32 R9, R10, 0x2, RZ ;  /* 0x000000020a097824 */ /* 0x000fc600078e00ff */
[----:B------:R-:W-:Y:S02]  /*2f00*/  UISETP.NE.AND.EX UP0, UPT, UR4, URZ, UPT, UP0 ;  /* 0x000000ff0400728c */ /* 0x000fe4000bf05300 */
[----:B------:R-:W-:-:S04]  /*2f10*/  LOP3.LUT R10, R10, R9, R7, 0x96, !PT ;  /* 0x000000090a0a7212 */ /* 0x000fc800078e9607 */
[----:B------:R-:W-:Y:S01]  /*2f20*/  LOP3.LUT R11, R10, R3, RZ, 0x3c, !PT ;  /* 0x000000030a0b7212 */ /* 0x000fe200078e3cff */
[----:B------:R-:W-:-:S04]  /*2f30*/  IMAD.MOV.U32 R10, RZ, RZ, 0x2f800000 ;  /* 0x2f800000ff0a7424 */ /* 0x000fc800078e00ff */
[----:B------:R-:W-:-:S05]  /*2f40*/  IMAD.IADD R7, R11, 0x1, R6 ;  /* 0x000000010b077824 */ /* 0x000fca00078e0206 */
[----:B------:R-:W-:-:S05]  /*2f50*/  I2FP.F32.U32 R7, R7 ;  /* 0x0000000700077245 */ /* 0x000fca0000201000 */
[----:B------:R-:W-:Y:S01]  /*2f60*/  FFMA R9, R7, R10, 1.1641532182693481445e-10 ;  /* 0x2f00000007097423 */ /* 0x000fe2000000000a */
[----:B------:R-:W-:Y:S02]  /*2f70*/  IMAD.MOV.U32 R7, RZ, RZ, R4 ;  /* 0x000000ffff077224 */ /* 0x000fe400078e0004 */
[----:B------:R-:W-:Y:S02]  /*2f80*/  IMAD.MOV.U32 R4, RZ, RZ, R5 ;  /* 0x000000ffff047224 */ /* 0x000fe400078e0005 */
[----:B------:R-:W-:Y:S01]  /*2f90*/  FSETP.GEU.AND P0, PT, R9, 0.25, PT ;  /* 0x3e8000000900780b */ /* 0x000fe20003f0e000 */
[----:B------:R-:W-:Y:S02]  /*2fa0*/  IMAD.MOV.U32 R5, RZ, RZ, R2 ;  /* 0x000000ffff057224 */ /* 0x000fe400078e0002 */
[----:B------:R-:W-:Y:S02]  /*2fb0*/  IMAD.MOV.U32 R2, RZ, RZ, R3 ;  /* 0x000000ffff027224 */ /* 0x000fe400078e0003 */
[----:B------:R-:W-:-:S08]  /*2fc0*/  IMAD.MOV.U32 R3, RZ, RZ, R11 ;  /* 0x000000ffff037224 */ /* 0x000fd000078e000b */
        /* <DEDUP_REMOVED lines=8> */
.L_x_27:
[----:B------:R-:W-:-:S07]  /*3050*/  VIADD R8, R8, 0xffffffff ;  /* 0xffffffff08087836 */ /* 0x000fce0000000000 */
.L_x_28:
[----:B------:R-:W-:Y:S05]  /*3060*/  BSYNC.RECONVERGENT B0 ;  /* 0x0000000000007941 */ /* 0x000fea0003800200 */
.L_x_26:
[----:B------:R-:W-:Y:S01]  /*3070*/  VIADD R6, R6, 0x587c5 ;  /* 0x000587c506067836 */ /* 0x000fe20000000000 */
[----:B------:R-:W-:Y:S06]  /*3080*/  BRA.U UP0, `(.L_x_29) ;  /* 0xfffffffd007c7547 */ /* 0x000fec000b83ffff */
.L_x_25:
[----:B------:R-:W-:Y:S01]  /*3090*/  SHF.R.S32.HI R9, RZ, 0x1f, R8 ;  /* 0x0000001fff097819 */ /* 0x000fe20000011408 */
[--C-:B------:R-:W-:Y:S01]  /*30a0*/  IMAD.MOV.U32 R10, RZ, RZ, R0.reuse ;  /* 0x000000ffff0a7224 */ /* 0x100fe200078e0000 */
[----:B------:R-:W-:-:S07]  /*30b0*/  SHF.R.S32.HI R11, RZ, 0x1f, R0 ;  /* 0x0000001fff0b7819 */ /* 0x000fce0000011400 */
.L_x_11:
[----:B01----:R-:W0:Y:S01]  /*30c0*/  LDC.64 R2, c[0x0][0x380] ;  /* 0x0000e000ff027b82 */ /* 0x003e220000000a00 */
[----:B------:R-:W-:-:S04]  /*30d0*/  IMAD.SHL.U32 R5, R14, 0x2, RZ ;  /* 0x000000020e057824 */ /* 0x000fc800078e00ff */
[----:B0-----:R-:W-:-:S05]  /*30e0*/  IMAD.WIDE R2, R5, 0x8, R2 ;  /* 0x0000000805027825 */ /* 0x001fca00078e0202 */
[----:B------:R-:W-:Y:S04]  /*30f0*/  STG.E.64 desc[UR8][R2.64], R8 ;  /* 0x0000000802007986 */ /* 0x000fe8000c101b08 */
[----:B------:R-:W-:Y:S01]  /*3100*/  STG.E.64 desc[UR8][R2.64+0x8], R10 ;  /* 0x0000080a02007986 */ /* 0x000fe2000c101b08 */
[----:B------:R-:W-:Y:S05]  /*3110*/  EXIT ;  /* 0x000000000000794d */ /* 0x000fea0003800000 */
.L_x_30:
[----:B------:R-:W-:-:S00]  /*3120*/  BRA `(.L_x_30) ;  /* 0xfffffffc00fc7947 */ /* 0x000fc0000383ffff */
[----:B------:R-:W-:-:S00]  /*3130*/  NOP ;  /* 0x0000000000007918 */ /* 0x000fc00000000000 */
        /* <DEDUP_REMOVED lines=12> */
.L_x_31:


//--------------------- .nv.global.init           --------------------------
	.section	.nv.global.init,"aw",@progbits
	.align	4
.nv.global.init:
	.type		mrg32k3aM1SubSeq,@object
	.size		mrg32k3aM1SubSeq,(mrg32k3aM2SubSeq - mrg32k3aM1SubSeq)
mrg32k3aM1SubSeq:
        /*0000*/ 	.byte	0x0b, 0xcc, 0xee, 0x04, 0x73, 0x29, 0x8b, 0x6f, 0xf6, 0x53, 0x03, 0xf6, 0x23, 0xf6, 0xea, 0xda
        /* <DEDUP_REMOVED lines=125> */
	.type		mrg32k3aM2SubSeq,@object
	.size		mrg32k3aM2SubSeq,(mrg32k3aM1 - mrg32k3aM2SubSeq)
mrg32k3aM2SubSeq:
        /* <DEDUP_REMOVED lines=126> */
	.type		mrg32k3aM1,@object
	.size		mrg32k3aM1,(mrg32k3aM1Seq - mrg32k3aM1)
mrg32k3aM1:
        /* <DEDUP_REMOVED lines=144> */
	.type		mrg32k3aM1Seq,@object
	.size		mrg32k3aM1Seq,(mrg32k3aM2 - mrg32k3aM1Seq)
mrg32k3aM1Seq:
        /* <DEDUP_REMOVED lines=144> */
	.type		mrg32k3aM2,@object
	.size		mrg32k3aM2,(mrg32k3aM2Seq - mrg32k3aM2)
mrg32k3aM2:
        /* <DEDUP_REMOVED lines=144> */
	.type		mrg32k3aM2Seq,@object
	.size		mrg32k3aM2Seq,(precalc_xorwow_matrix - mrg32k3aM2Seq)
mrg32k3aM2Seq:
        /* <DEDUP_REMOVED lines=144> */
	.type		precalc_xorwow_matrix,@object
	.size		precalc_xorwow_matrix,(precalc_xorwow_offset_matrix - precalc_xorwow_matrix)
precalc_xorwow_matrix:
        /* <DEDUP_REMOVED lines=6400> */
	.type		precalc_xorwow_offset_matrix,@object
	.size		precalc_xorwow_offset_matrix,(.L_1 - precalc_xorwow_offset_matrix)
precalc_xorwow_offset_matrix:
        /* <DEDUP_REMOVED lines=6400> */
.L_1:


//--------------------- .nv.shared.reserved.0     --------------------------
	.section	.nv.shared.reserved.0,"aw",@nobits
	.weak		__nv_reservedSMEM_offset_0_alias
	.size		__nv_reservedSMEM_offset_0_alias, 0, 64
	.other		__nv_reservedSMEM_offset_0_alias,@"STO_CUDA_RESERVED_SHARED STV_DEFAULT"
__nv_reservedSMEM_offset_0_alias:
	.zero		0
	.zero		64


//--------------------- .nv.constant0._Z10randomWalkPmmmy --------------------------
	.section	.nv.constant0._Z10randomWalkPmmmy,"a",@progbits
	.sectionflags	@""
	.align	4
.nv.constant0._Z10randomWalkPmmmy:
	.zero		928


//--------------------- SYMBOLS --------------------------

	.type		.nv.reservedSmem.offset0,@object
	.size		.nv.reservedSmem.offset0,0x4
